//
// Generated by NVIDIA NVVM Compiler
//
// Compiler Build ID: CL-36424714
// Cuda compilation tools, release 13.0, V13.0.88
// Based on NVVM 20.0.0
//

.version 9.0
.target sm_100
.address_size 64

	// .globl	_Z8rms_normPfS_S_S_iif
.extern .shared .align 16 .b8 smem[];

.visible .entry _Z8rms_normPfS_S_S_iif(
	.param .u64 .ptr .align 1 _Z8rms_normPfS_S_S_iif_param_0,
	.param .u64 .ptr .align 1 _Z8rms_normPfS_S_S_iif_param_1,
	.param .u64 .ptr .align 1 _Z8rms_normPfS_S_S_iif_param_2,
	.param .u64 .ptr .align 1 _Z8rms_normPfS_S_S_iif_param_3,
	.param .u32 _Z8rms_normPfS_S_S_iif_param_4,
	.param .u32 _Z8rms_normPfS_S_S_iif_param_5,
	.param .f32 _Z8rms_normPfS_S_S_iif_param_6
)
{
	.reg .pred 	%p<9>;
	.reg .b32 	%r<25>;
	.reg .b32 	%f<22>;
	.reg .b64 	%rd<18>;

	ld.param.u64 	%rd7, [_Z8rms_normPfS_S_S_iif_param_0];
	ld.param.u64 	%rd4, [_Z8rms_normPfS_S_S_iif_param_1];
	ld.param.u64 	%rd5, [_Z8rms_normPfS_S_S_iif_param_2];
	ld.param.u64 	%rd6, [_Z8rms_normPfS_S_S_iif_param_3];
	ld.param.u32 	%r15, [_Z8rms_normPfS_S_S_iif_param_4];
	ld.param.u32 	%r14, [_Z8rms_normPfS_S_S_iif_param_5];
	ld.param.f32 	%f5, [_Z8rms_normPfS_S_S_iif_param_6];
	cvta.to.global.u64 	%rd1, %rd7;
	mov.u32 	%r1, %ctaid.x;
	mov.u32 	%r24, %tid.x;
	setp.ge.s32 	%p1, %r1, %r15;
	@%p1 bra 	$L__BB0_12;
	setp.ge.s32 	%p2, %r24, %r14;
	mov.f32 	%f21, 0f00000000;
	@%p2 bra 	$L__BB0_4;
	mul.lo.s32 	%r3, %r14, %r1;
	mov.f32 	%f21, 0f00000000;
	mov.u32 	%r4, %ntid.x;
	mov.u32 	%r22, %r24;
$L__BB0_3:
	add.s32 	%r16, %r22, %r3;
	mul.wide.s32 	%rd8, %r16, 4;
	add.s64 	%rd9, %rd1, %rd8;
	ld.global.f32 	%f8, [%rd9];
	fma.rn.f32 	%f21, %f8, %f8, %f21;
	add.s32 	%r22, %r22, %r4;
	setp.lt.s32 	%p3, %r22, %r14;
	@%p3 bra 	$L__BB0_3;
$L__BB0_4:
	shl.b32 	%r17, %r24, 2;
	mov.u32 	%r18, smem;
	add.s32 	%r7, %r18, %r17;
	st.shared.f32 	[%r7], %f21;
	bar.sync 	0;
	mov.u32 	%r8, %ntid.x;
	setp.lt.u32 	%p4, %r8, 2;
	@%p4 bra 	$L__BB0_9;
	mov.u32 	%r23, %r8;
$L__BB0_6:
	shr.u32 	%r10, %r23, 1;
	setp.ge.u32 	%p5, %r24, %r10;
	@%p5 bra 	$L__BB0_8;
	shl.b32 	%r19, %r10, 2;
	add.s32 	%r20, %r7, %r19;
	ld.shared.f32 	%f9, [%r20];
	ld.shared.f32 	%f10, [%r7];
	add.f32 	%f11, %f9, %f10;
	st.shared.f32 	[%r7], %f11;
$L__BB0_8:
	bar.sync 	0;
	setp.gt.u32 	%p6, %r23, 3;
	mov.u32 	%r23, %r10;
	@%p6 bra 	$L__BB0_6;
$L__BB0_9:
	setp.ge.s32 	%p7, %r24, %r14;
	ld.shared.f32 	%f12, [smem];
	cvt.rn.f32.s32 	%f13, %r14;
	div.rn.f32 	%f14, %f12, %f13;
	add.f32 	%f15, %f5, %f14;
	rsqrt.approx.f32 	%f4, %f15;
	cvta.to.global.u64 	%rd10, %rd6;
	mul.wide.u32 	%rd11, %r1, 4;
	add.s64 	%rd12, %rd10, %rd11;
	st.global.f32 	[%rd12], %f4;
	@%p7 bra 	$L__BB0_12;
	mul.lo.s32 	%r11, %r14, %r1;
	cvta.to.global.u64 	%rd2, %rd5;
	cvta.to.global.u64 	%rd3, %rd4;
$L__BB0_11:
	add.s32 	%r21, %r24, %r11;
	mul.wide.s32 	%rd13, %r21, 4;
	add.s64 	%rd14, %rd1, %rd13;
	ld.global.f32 	%f16, [%rd14];
	div.rn.f32 	%f17, %f16, %f4;
	mul.wide.s32 	%rd15, %r24, 4;
	add.s64 	%rd16, %rd2, %rd15;
	ld.global.f32 	%f18, [%rd16];
	mul.f32 	%f19, %f18, %f17;
	add.s64 	%rd17, %rd3, %rd13;
	st.global.f32 	[%rd17], %f19;
	add.s32 	%r24, %r24, %r8;
	setp.lt.s32 	%p8, %r24, %r14;
	@%p8 bra 	$L__BB0_11;
$L__BB0_12:
	ret;

}
	// .globl	_Z13rms_norm_backPfS_S_S_S_S_ii
.visible .entry _Z13rms_norm_backPfS_S_S_S_S_ii(
	.param .u64 .ptr .align 1 _Z13rms_norm_backPfS_S_S_S_S_ii_param_0,
	.param .u64 .ptr .align 1 _Z13rms_norm_backPfS_S_S_S_S_ii_param_1,
	.param .u64 .ptr .align 1 _Z13rms_norm_backPfS_S_S_S_S_ii_param_2,
	.param .u64 .ptr .align 1 _Z13rms_norm_backPfS_S_S_S_S_ii_param_3,
	.param .u64 .ptr .align 1 _Z13rms_norm_backPfS_S_S_S_S_ii_param_4,
	.param .u64 .ptr .align 1 _Z13rms_norm_backPfS_S_S_S_S_ii_param_5,
	.param .u32 _Z13rms_norm_backPfS_S_S_S_S_ii_param_6,
	.param .u32 _Z13rms_norm_backPfS_S_S_S_S_ii_param_7
)
{
	.reg .pred 	%p<8>;
	.reg .b32 	%r<25>;
	.reg .b32 	%f<27>;
	.reg .b64 	%rd<22>;

	ld.param.u64 	%rd5, [_Z13rms_norm_backPfS_S_S_S_S_ii_param_0];
	ld.param.u64 	%rd8, [_Z13rms_norm_backPfS_S_S_S_S_ii_param_1];
	ld.param.u64 	%rd6, [_Z13rms_norm_backPfS_S_S_S_S_ii_param_2];
	ld.param.u64 	%rd7, [_Z13rms_norm_backPfS_S_S_S_S_ii_param_3];
	ld.param.u64 	%rd9, [_Z13rms_norm_backPfS_S_S_S_S_ii_param_4];
	ld.param.u32 	%r15, [_Z13rms_norm_backPfS_S_S_S_S_ii_param_6];
	ld.param.u32 	%r14, [_Z13rms_norm_backPfS_S_S_S_S_ii_param_7];
	cvta.to.global.u64 	%rd1, %rd9;
	cvta.to.global.u64 	%rd2, %rd8;
	mov.u32 	%r1, %ctaid.x;
	mov.u32 	%r24, %tid.x;
	setp.ge.s32 	%p1, %r1, %r15;
	@%p1 bra 	$L__BB1_12;
	cvta.to.global.u64 	%rd10, %rd7;
	mul.wide.u32 	%rd11, %r1, 4;
	add.s64 	%rd12, %rd10, %rd11;
	ld.global.f32 	%f1, [%rd12];
	setp.ge.s32 	%p2, %r24, %r14;
	mov.f32 	%f26, 0f00000000;
	@%p2 bra 	$L__BB1_4;
	mul.lo.s32 	%r3, %r14, %r1;
	mov.u32 	%r4, %ntid.x;
	cvta.to.global.u64 	%rd3, %rd5;
	cvta.to.global.u64 	%rd4, %rd6;
	mov.f32 	%f26, 0f00000000;
	mov.u32 	%r22, %r24;
$L__BB1_3:
	add.s32 	%r16, %r22, %r3;
	mul.wide.s32 	%rd13, %r16, 4;
	add.s64 	%rd14, %rd3, %rd13;
	ld.global.f32 	%f8, [%rd14];
	add.s64 	%rd15, %rd2, %rd13;
	ld.global.f32 	%f9, [%rd15];
	mul.wide.s32 	%rd16, %r22, 4;
	add.s64 	%rd17, %rd4, %rd16;
	ld.global.f32 	%f10, [%rd17];
	mul.f32 	%f11, %f1, %f8;
	mul.f32 	%f12, %f11, %f10;
	add.s64 	%rd18, %rd1, %rd13;
	st.global.f32 	[%rd18], %f12;
	mul.f32 	%f13, %f8, %f10;
	fma.rn.f32 	%f26, %f9, %f13, %f26;
	add.s32 	%r22, %r22, %r4;
	setp.lt.s32 	%p3, %r22, %r14;
	@%p3 bra 	$L__BB1_3;
$L__BB1_4:
	shl.b32 	%r17, %r24, 2;
	mov.u32 	%r18, smem;
	add.s32 	%r7, %r18, %r17;
	st.shared.f32 	[%r7], %f26;
	bar.sync 	0;
	mov.u32 	%r8, %ntid.x;
	setp.lt.u32 	%p4, %r8, 2;
	@%p4 bra 	$L__BB1_9;
	mov.u32 	%r23, %r8;
$L__BB1_6:
	shr.u32 	%r10, %r23, 1;
	setp.ge.u32 	%p5, %r24, %r10;
	@%p5 bra 	$L__BB1_8;
	shl.b32 	%r19, %r10, 2;
	add.s32 	%r20, %r7, %r19;
	ld.shared.f32 	%f14, [%r20];
	ld.shared.f32 	%f15, [%r7];
	add.f32 	%f16, %f14, %f15;
	st.shared.f32 	[%r7], %f16;
$L__BB1_8:
	bar.sync 	0;
	setp.gt.u32 	%p6, %r23, 3;
	mov.u32 	%r23, %r10;
	@%p6 bra 	$L__BB1_6;
$L__BB1_9:
	setp.ge.s32 	%p7, %r24, %r14;
	@%p7 bra 	$L__BB1_12;
	ld.shared.f32 	%f17, [smem];
	mul.lo.s32 	%r11, %r14, %r1;
	cvt.rn.f32.s32 	%f18, %r14;
	div.rn.f32 	%f5, %f17, %f18;
$L__BB1_11:
	add.s32 	%r21, %r24, %r11;
	mul.wide.s32 	%rd19, %r21, 4;
	add.s64 	%rd20, %rd2, %rd19;
	ld.global.f32 	%f19, [%rd20];
	mul.f32 	%f20, %f1, %f19;
	mul.f32 	%f21, %f1, %f20;
	mul.f32 	%f22, %f5, %f21;
	add.s64 	%rd21, %rd1, %rd19;
	ld.global.f32 	%f23, [%rd21];
	sub.f32 	%f24, %f23, %f22;
	st.global.f32 	[%rd21], %f24;
	add.s32 	%r24, %r24, %r8;
	bra.uni 	$L__BB1_11;
$L__BB1_12:
	ret;

}


// ===== COMPILED SASS (sm_100) =====

	.target	sm_100

	.elftype	@"ET_EXEC"


//--------------------- .note.nv.tkinfo           --------------------------
	.section	.note.nv.tkinfo,"",@"SHT_NOTE"
	.sectionflags	@"SHF_NOTE_NV_TKINFO"
	.tkinfo
        /*0018*/ 	.word	0x00000002
        /*0030*/ 	.string	""
        /*0030*/ 	.string	"ptxas"
        /*0030*/ 	.string	"Cuda compilation tools, release 13.0, V13.0.88"
        /*0030*/ 	.string	"Build cuda_13.0.r13.0/compiler.36424714_0"
        /*0030*/ 	.string	"-arch sm_100 -m 64 "



//--------------------- .note.nv.cuinfo           --------------------------
	.section	.note.nv.cuinfo,"",@"SHT_NOTE"
	.sectionflags	@"SHF_NOTE_NV_CUINFO"
        /*0018*/ 	.short	0x0002
        /*001a*/ 	.short	0x0064
        /*001c*/ 	.short	0x0082
	.zero		2


//--------------------- .nv.info                  --------------------------
	.section	.nv.info,"",@"SHT_CUDA_INFO"
	.align	4


	//----- nvinfo : EIATTR_REGCOUNT
	.align		4
        /*0000*/ 	.byte	0x04, 0x2f
        /*0002*/ 	.short	(.L_1 - .L_0)
	.align		4
.L_0:
        /*0004*/ 	.word	index@(_Z8rms_normPfS_S_S_iif)
        /*0008*/ 	.word	0x00000017


	//----- nvinfo : EIATTR_FRAME_SIZE
	.align		4
.L_1:
        /*000c*/ 	.byte	0x04, 0x11
        /*000e*/ 	.short	(.L_3 - .L_2)
	.align		4
.L_2:
        /*0010*/ 	.word	index@($__internal_1_$__cuda_sm3x_div_rn_noftz_f32_slowpath)
        /*0014*/ 	.word	0x00000000


	//----- nvinfo : EIATTR_FRAME_SIZE
	.align		4
.L_3:
        /*0018*/ 	.byte	0x04, 0x11
        /*001a*/ 	.short	(.L_5 - .L_4)
	.align		4
.L_4:
        /*001c*/ 	.word	index@(_Z8rms_normPfS_S_S_iif)
        /*0020*/ 	.word	0x00000000


	//----- nvinfo : EIATTR_REGCOUNT
	.align		4
.L_5:
        /*0024*/ 	.byte	0x04, 0x2f
        /*0026*/ 	.short	(.L_7 - .L_6)
	.align		4
.L_6:
        /*0028*/ 	.word	index@(_Z13rms_norm_backPfS_S_S_S_S_ii)
        /*002c*/ 	.word	0x0000001b


	//----- nvinfo : EIATTR_FRAME_SIZE
	.align		4
.L_7:
        /*0030*/ 	.byte	0x04, 0x11
        /*0032*/ 	.short	(.L_9 - .L_8)
	.align		4
.L_8:
        /*0034*/ 	.word	index@($__internal_0_$__cuda_sm3x_div_rn_noftz_f32_slowpath)
        /*0038*/ 	.word	0x00000000


	//----- nvinfo : EIATTR_FRAME_SIZE
	.align		4
.L_9:
        /*003c*/ 	.byte	0x04, 0x11
        /*003e*/ 	.short	(.L_11 - .L_10)
	.align		4
.L_10:
        /*0040*/ 	.word	index@(_Z13rms_norm_backPfS_S_S_S_S_ii)
        /*0044*/ 	.word	0x00000000


	//----- nvinfo : EIATTR_MIN_STACK_SIZE
	.align		4
.L_11:
        /*0048*/ 	.byte	0x04, 0x12
        /*004a*/ 	.short	(.L_13 - .L_12)
	.align		4
.L_12:
        /*004c*/ 	.word	index@(_Z13rms_norm_backPfS_S_S_S_S_ii)
        /*0050*/ 	.word	0x00000000


	//----- nvinfo : EIATTR_MIN_STACK_SIZE
	.align		4
.L_13:
        /*0054*/ 	.byte	0x04, 0x12
        /*0056*/ 	.short	(.L_15 - .L_14)
	.align		4
.L_14:
        /*0058*/ 	.word	index@(_Z8rms_normPfS_S_S_iif)
        /*005c*/ 	.word	0x00000000
.L_15:


//--------------------- .nv.compat                --------------------------
	.section	.nv.compat,"",@"SHT_CUDA_COMPAT_INFO"
	.align	4
        /*0000*/ 	.byte	0x02, 0x09, 0x00, 0x00, 0x02, 0x02, 0x01, 0x00, 0x02, 0x05, 0x05, 0x00, 0x03, 0x07, 0x01, 0x01
        /*0010*/ 	.byte	0x02, 0x03, 0x00, 0x00, 0x02, 0x06, 0x01, 0x00, 0x04, 0x0b, 0x08, 0x00, 0x01, 0x00, 0x00, 0x00
        /*0020*/ 	.byte	0x00, 0x00, 0x00, 0x00


//--------------------- .nv.info._Z13rms_norm_backPfS_S_S_S_S_ii --------------------------
	.section	.nv.info._Z13rms_norm_backPfS_S_S_S_S_ii,"",@"SHT_CUDA_INFO"
	.sectionflags	@""
	.align	4


	//----- nvinfo : EIATTR_CUDA_API_VERSION
	.align		4
        /*0000*/ 	.byte	0x04, 0x37
        /*0002*/ 	.short	(.L_17 - .L_16)
.L_16:
        /*0004*/ 	.word	0x00000082


	//----- nvinfo : EIATTR_KPARAM_INFO
	.align		4
.L_17:
        /*0008*/ 	.byte	0x04, 0x17
        /*000a*/ 	.short	(.L_19 - .L_18)
.L_18:
        /*000c*/ 	.word	0x00000000
        /*0010*/ 	.short	0x0007
        /*0012*/ 	.short	0x0034
        /*0014*/ 	.byte	0x00, 0xf0, 0x11, 0x00


	//----- nvinfo : EIATTR_KPARAM_INFO
	.align		4
.L_19:
        /*0018*/ 	.byte	0x04, 0x17
        /*001a*/ 	.short	(.L_21 - .L_20)
.L_20:
        /*001c*/ 	.word	0x00000000
        /*0020*/ 	.short	0x0006
        /*0022*/ 	.short	0x0030
        /*0024*/ 	.byte	0x00, 0xf0, 0x11, 0x00


	//----- nvinfo : EIATTR_KPARAM_INFO
	.align		4
.L_21:
        /*0028*/ 	.byte	0x04, 0x17
        /*002a*/ 	.short	(.L_23 - .L_22)
.L_22:
        /*002c*/ 	.word	0x00000000
        /*0030*/ 	.short	0x0005
        /*0032*/ 	.short	0x0028
        /*0034*/ 	.byte	0x00, 0xf5, 0x21, 0x00


	//----- nvinfo : EIATTR_KPARAM_INFO
	.align		4
.L_23:
        /*0038*/ 	.byte	0x04, 0x17
        /*003a*/ 	.short	(.L_25 - .L_24)
.L_24:
        /*003c*/ 	.word	0x00000000
        /*0040*/ 	.short	0x0004
        /*0042*/ 	.short	0x0020
        /*0044*/ 	.byte	0x00, 0xf5, 0x21, 0x00


	//----- nvinfo : EIATTR_KPARAM_INFO
	.align		4
.L_25:
        /*0048*/ 	.byte	0x04, 0x17
        /*004a*/ 	.short	(.L_27 - .L_26)
.L_26:
        /*004c*/ 	.word	0x00000000
        /*0050*/ 	.short	0x0003
        /*0052*/ 	.short	0x0018
        /*0054*/ 	.byte	0x00, 0xf5, 0x21, 0x00


	//----- nvinfo : EIATTR_KPARAM_INFO
	.align		4
.L_27:
        /*0058*/ 	.byte	0x04, 0x17
        /*005a*/ 	.short	(.L_29 - .L_28)
.L_28:
        /*005c*/ 	.word	0x00000000
        /*0060*/ 	.short	0x0002
        /*0062*/ 	.short	0x0010
        /*0064*/ 	.byte	0x00, 0xf5, 0x21, 0x00


	//----- nvinfo : EIATTR_KPARAM_INFO
	.align		4
.L_29:
        /*0068*/ 	.byte	0x04, 0x17
        /*006a*/ 	.short	(.L_31 - .L_30)
.L_30:
        /*006c*/ 	.word	0x00000000
        /*0070*/ 	.short	0x0001
        /*0072*/ 	.short	0x0008
        /*0074*/ 	.byte	0x00, 0xf5, 0x21, 0x00


	//----- nvinfo : EIATTR_KPARAM_INFO
	.align		4
.L_31:
        /*0078*/ 	.byte	0x04, 0x17
        /*007a*/ 	.short	(.L_33 - .L_32)
.L_32:
        /*007c*/ 	.word	0x00000000
        /*0080*/ 	.short	0x0000
        /*0082*/ 	.short	0x0000
        /*0084*/ 	.byte	0x00, 0xf5, 0x21, 0x00


	//----- nvinfo : EIATTR_SPARSE_MMA_MASK
	.align		4
.L_33:
        /*0088*/ 	.byte	0x03, 0x50
        /*008a*/ 	.short	0x0000


	//----- nvinfo : EIATTR_MAXREG_COUNT
	.align		4
        /*008c*/ 	.byte	0x03, 0x1b
        /*008e*/ 	.short	0x00ff


	//----- nvinfo : EIATTR_NUM_BARRIERS
	.align		4
        /*0090*/ 	.byte	0x02, 0x4c
        /*0092*/ 	.byte	0x01
	.zero		1


	//----- nvinfo : EIATTR_MERCURY_ISA_VERSION
	.align		4
        /*0094*/ 	.byte	0x03, 0x5f
        /*0096*/ 	.short	0x0101


	//----- nvinfo : EIATTR_VRC_CTA_INIT_COUNT
	.align		4
        /*0098*/ 	.byte	0x02, 0x4a
	.zero		1
	.zero		1


	//----- nvinfo : EIATTR_EXIT_INSTR_OFFSETS
	.align		4
        /*009c*/ 	.byte	0x04, 0x1c
        /*009e*/ 	.short	(.L_35 - .L_34)


	//   ....[0]....
.L_34:
        /*00a0*/ 	.word	0x00000040


	//   ....[1]....
        /*00a4*/ 	.word	0x000003e0


	//----- nvinfo : EIATTR_CRS_STACK_SIZE
	.align		4
.L_35:
        /*00a8*/ 	.byte	0x04, 0x1e
        /*00aa*/ 	.short	(.L_37 - .L_36)
.L_36:
        /*00ac*/ 	.word	0x00000000


	//----- nvinfo : EIATTR_CBANK_PARAM_SIZE
	.align		4
.L_37:
        /*00b0*/ 	.byte	0x03, 0x19
        /*00b2*/ 	.short	0x0038


	//----- nvinfo : EIATTR_PARAM_CBANK
	.align		4
        /*00b4*/ 	.byte	0x04, 0x0a
        /*00b6*/ 	.short	(.L_39 - .L_38)
	.align		4
.L_38:
        /*00b8*/ 	.word	index@(.nv.constant0._Z13rms_norm_backPfS_S_S_S_S_ii)
        /*00bc*/ 	.short	0x0380
        /*00be*/ 	.short	0x0038


	//----- nvinfo : EIATTR_SW_WAR
	.align		4
.L_39:
        /*00c0*/ 	.byte	0x04, 0x36
        /*00c2*/ 	.short	(.L_41 - .L_40)
.L_40:
        /*00c4*/ 	.word	0x00000008
.L_41:


//--------------------- .nv.info._Z8rms_normPfS_S_S_iif --------------------------
	.section	.nv.info._Z8rms_normPfS_S_S_iif,"",@"SHT_CUDA_INFO"
	.sectionflags	@""
	.align	4


	//----- nvinfo : EIATTR_CUDA_API_VERSION
	.align		4
        /*0000*/ 	.byte	0x04, 0x37
        /*0002*/ 	.short	(.L_43 - .L_42)
.L_42:
        /*0004*/ 	.word	0x00000082


	//----- nvinfo : EIATTR_KPARAM_INFO
	.align		4
.L_43:
        /*0008*/ 	.byte	0x04, 0x17
        /*000a*/ 	.short	(.L_45 - .L_44)
.L_44:
        /*000c*/ 	.word	0x00000000
        /*0010*/ 	.short	0x0006
        /*0012*/ 	.short	0x0028
        /*0014*/ 	.byte	0x00, 0xf0, 0x11, 0x00


	//----- nvinfo : EIATTR_KPARAM_INFO
	.align		4
.L_45:
        /*0018*/ 	.byte	0x04, 0x17
        /*001a*/ 	.short	(.L_47 - .L_46)
.L_46:
        /*001c*/ 	.word	0x00000000
        /*0020*/ 	.short	0x0005
        /*0022*/ 	.short	0x0024
        /*0024*/ 	.byte	0x00, 0xf0, 0x11, 0x00


	//----- nvinfo : EIATTR_KPARAM_INFO
	.align		4
.L_47:
        /*0028*/ 	.byte	0x04, 0x17
        /*002a*/ 	.short	(.L_49 - .L_48)
.L_48:
        /*002c*/ 	.word	0x00000000
        /*0030*/ 	.short	0x0004
        /*0032*/ 	.short	0x0020
        /*0034*/ 	.byte	0x00, 0xf0, 0x11, 0x00


	//----- nvinfo : EIATTR_KPARAM_INFO
	.align		4
.L_49:
        /*0038*/ 	.byte	0x04, 0x17
        /*003a*/ 	.short	(.L_51 - .L_50)
.L_50:
        /*003c*/ 	.word	0x00000000
        /*0040*/ 	.short	0x0003
        /*0042*/ 	.short	0x0018
        /*0044*/ 	.byte	0x00, 0xf5, 0x21, 0x00


	//----- nvinfo : EIATTR_KPARAM_INFO
	.align		4
.L_51:
        /*0048*/ 	.byte	0x04, 0x17
        /*004a*/ 	.short	(.L_53 - .L_52)
.L_52:
        /*004c*/ 	.word	0x00000000
        /*0050*/ 	.short	0x0002
        /*0052*/ 	.short	0x0010
        /*0054*/ 	.byte	0x00, 0xf5, 0x21, 0x00


	//----- nvinfo : EIATTR_KPARAM_INFO
	.align		4
.L_53:
        /*0058*/ 	.byte	0x04, 0x17
        /*005a*/ 	.short	(.L_55 - .L_54)
.L_54:
        /*005c*/ 	.word	0x00000000
        /*0060*/ 	.short	0x0001
        /*0062*/ 	.short	0x0008
        /*0064*/ 	.byte	0x00, 0xf5, 0x21, 0x00


	//----- nvinfo : EIATTR_KPARAM_INFO
	.align		4
.L_55:
        /*0068*/ 	.byte	0x04, 0x17
        /*006a*/ 	.short	(.L_57 - .L_56)
.L_56:
        /*006c*/ 	.word	0x00000000
        /*0070*/ 	.short	0x0000
        /*0072*/ 	.short	0x0000
        /*0074*/ 	.byte	0x00, 0xf5, 0x21, 0x00


	//----- nvinfo : EIATTR_SPARSE_MMA_MASK
	.align		4
.L_57:
        /*0078*/ 	.byte	0x03, 0x50
        /*007a*/ 	.short	0x0000


	//----- nvinfo : EIATTR_MAXREG_COUNT
	.align		4
        /*007c*/ 	.byte	0x03, 0x1b
        /*007e*/ 	.short	0x00ff


	//----- nvinfo : EIATTR_NUM_BARRIERS
	.align		4
        /*0080*/ 	.byte	0x02, 0x4c
        /*0082*/ 	.byte	0x01
	.zero		1


	//----- nvinfo : EIATTR_MERCURY_ISA_VERSION
	.align		4
        /*0084*/ 	.byte	0x03, 0x5f
        /*0086*/ 	.short	0x0101


	//----- nvinfo : EIATTR_VRC_CTA_INIT_COUNT
	.align		4
        /*0088*/ 	.byte	0x02, 0x4a
	.zero		1
	.zero		1


	//----- nvinfo : EIATTR_EXIT_INSTR_OFFSETS
	.align		4
        /*008c*/ 	.byte	0x04, 0x1c
        /*008e*/ 	.short	(.L_59 - .L_58)


	//   ....[0]....
.L_58:
        /*0090*/ 	.word	0x00000040


	//   ....[1]....
        /*0094*/ 	.word	0x000004c0


	//   ....[2]....
        /*0098*/ 	.word	0x00000650


	//----- nvinfo : EIATTR_CRS_STACK_SIZE
	.align		4
.L_59:
        /*009c*/ 	.byte	0x04, 0x1e
        /*009e*/ 	.short	(.L_61 - .L_60)
.L_60:
        /*00a0*/ 	.word	0x00000000


	//----- nvinfo : EIATTR_CBANK_PARAM_SIZE
	.align		4
.L_61:
        /*00a4*/ 	.byte	0x03, 0x19
        /*00a6*/ 	.short	0x002c


	//----- nvinfo : EIATTR_PARAM_CBANK
	.align		4
        /*00a8*/ 	.byte	0x04, 0x0a
        /*00aa*/ 	.short	(.L_63 - .L_62)
	.align		4
.L_62:
        /*00ac*/ 	.word	index@(.nv.constant0._Z8rms_normPfS_S_S_iif)
        /*00b0*/ 	.short	0x0380
        /*00b2*/ 	.short	0x002c


	//----- nvinfo : EIATTR_SW_WAR
	.align		4
.L_63:
        /*00b4*/ 	.byte	0x04, 0x36
        /*00b6*/ 	.short	(.L_65 - .L_64)
.L_64:
        /*00b8*/ 	.word	0x00000008
.L_65:


//--------------------- .nv.callgraph             --------------------------
	.section	.nv.callgraph,"",@"SHT_CUDA_CALLGRAPH"
	.align	4
	.sectionentsize	8
	.align		4
        /*0000*/ 	.word	0x00000000
	.align		4
        /*0004*/ 	.word	0xffffffff
	.align		4
        /*0008*/ 	.word	0x00000000
	.align		4
        /*000c*/ 	.word	0xfffffffe
	.align		4
        /*0010*/ 	.word	0x00000000
	.align		4
        /*0014*/ 	.word	0xfffffffd
	.align		4
        /*0018*/ 	.word	0x00000000
	.align		4
        /*001c*/ 	.word	0xfffffffc


//--------------------- .text._Z13rms_norm_backPfS_S_S_S_S_ii --------------------------
	.section	.text._Z13rms_norm_backPfS_S_S_S_S_ii,"ax",@progbits
	.align	128
        .global         _Z13rms_norm_backPfS_S_S_S_S_ii
        .type           _Z13rms_norm_backPfS_S_S_S_S_ii,@function
        .size           _Z13rms_norm_backPfS_S_S_S_S_ii,(.L_x_36 - _Z13rms_norm_backPfS_S_S_S_S_ii)
        .other          _Z13rms_norm_backPfS_S_S_S_S_ii,@"STO_CUDA_ENTRY STV_DEFAULT"
_Z13rms_norm_backPfS_S_S_S_S_ii:
.text._Z13rms_norm_backPfS_S_S_S_S_ii:
[----:B------:R-:W-:Y:S01]  /*0000*/  LDC R1, c[0x0][0x37c] ;  /* 0x0000df00ff017b82 */ /* 0x000fe20000000800 */
[----:B------:R-:W0:Y:S01]  /*0010*/  S2R R2, SR_CTAID.X ;  /* 0x0000000000027919 */ /* 0x000e220000002500 */
[----:B------:R-:W0:Y:S02]  /*0020*/  LDCU UR4, c[0x0][0x3b0] ;  /* 0x00007600ff0477ac */ /* 0x000e240008000800 */
[----:B0-----:R-:W-:-:S13]  /*0030*/  ISETP.GE.AND P0, PT, R2, UR4, PT ;  /* 0x0000000402007c0c */ /* 0x001fda000bf06270 */
[----:B------:R-:W-:Y:S05]  /*0040*/  @P0 EXIT ;  /* 0x000000000000094d */ /* 0x000fea0003800000 */
[----:B------:R-:W0:Y:S01]  /*0050*/  LDC.64 R6, c[0x0][0x398] ;  /* 0x0000e600ff067b82 */ /* 0x000e220000000a00 */
[----:B------:R-:W1:Y:S01]  /*0060*/  LDCU.64 UR6, c[0x0][0x358] ;  /* 0x00006b00ff0677ac */ /* 0x000e620008000a00 */
[----:B------:R-:W2:Y:S01]  /*0070*/  S2R R5, SR_TID.X ;  /* 0x0000000000057919 */ /* 0x000ea20000002100 */
[----:B------:R-:W2:Y:S01]  /*0080*/  LDCU UR4, c[0x0][0x3b4] ;  /* 0x00007680ff0477ac */ /* 0x000ea20008000800 */
[----:B0-----:R-:W-:-:S05]  /*0090*/  IMAD.WIDE.U32 R6, R2, 0x4, R6 ;  /* 0x0000000402067825 */ /* 0x001fca00078e0006 */
[----:B-1----:R0:W5:Y:S01]  /*00a0*/  LDG.E R4, desc[UR6][R6.64] ;  /* 0x0000000606047981 */ /* 0x002162000c1e1900 */
[----:B------:R-:W-:Y:S01]  /*00b0*/  BSSY.RECONVERGENT B0, `(.L_x_0) ;  /* 0x000001b000007945 */ /* 0x000fe20003800200 */
[----:B------:R-:W-:Y:S01]  /*00c0*/  IMAD.MOV.U32 R0, RZ, RZ, RZ ;  /* 0x000000ffff007224 */ /* 0x000fe200078e00ff */
[----:B--2---:R-:W-:-:S13]  /*00d0*/  ISETP.GE.AND P0, PT, R5, UR4, PT ;  /* 0x0000000405007c0c */ /* 0x004fda000bf06270 */
[----:B0-----:R-:W-:Y:S05]  /*00e0*/  @P0 BRA `(.L_x_1) ;  /* 0x00000000005c0947 */ /* 0x001fea0003800000 */
[----:B------:R-:W0:Y:S01]  /*00f0*/  LDC R24, c[0x0][0x360] ;  /* 0x0000d800ff187b82 */ /* 0x000e220000000800 */
[----:B------:R-:W-:Y:S02]  /*0100*/  IMAD.MOV.U32 R0, RZ, RZ, RZ ;  /* 0x000000ffff007224 */ /* 0x000fe400078e00ff */
[----:B------:R-:W-:-:S05]  /*0110*/  IMAD.MOV.U32 R3, RZ, RZ, R5 ;  /* 0x000000ffff037224 */ /* 0x000fca00078e0005 */
[----:B------:R-:W1:Y:S08]  /*0120*/  LDC.64 R6, c[0x0][0x3a0] ;  /* 0x0000e800ff067b82 */ /* 0x000e700000000a00 */
[----:B------:R-:W2:Y:S08]  /*0130*/  LDC.64 R8, c[0x0][0x390] ;  /* 0x0000e400ff087b82 */ /* 0x000eb00000000a00 */
[----:B------:R-:W3:Y:S08]  /*0140*/  LDC.64 R10, c[0x0][0x380] ;  /* 0x0000e000ff0a7b82 */ /* 0x000ef00000000a00 */
[----:B------:R-:W4:Y:S02]  /*0150*/  LDC.64 R12, c[0x0][0x388] ;  /* 0x0000e200ff0c7b82 */ /* 0x000f240000000a00 */
.L_x_2:
[----:B0-----:R-:W-:Y:S02]  /*0160*/  IMAD R15, R2, UR4, R3 ;  /* 0x00000004020f7c24 */ /* 0x001fe4000f8e0203 */
[----:B--2---:R-:W-:-:S04]  /*0170*/  IMAD.WIDE R20, R3, 0x4, R8 ;  /* 0x0000000403147825 */ /* 0x004fc800078e0208 */
[C---:B---3--:R-:W-:Y:S02]  /*0180*/  IMAD.WIDE R16, R15.reuse, 0x4, R10 ;  /* 0x000000040f107825 */ /* 0x048fe400078e020a */
[----:B------:R-:W2:Y:S04]  /*0190*/  LDG.E R20, desc[UR6][R20.64] ;  /* 0x0000000614147981 */ /* 0x000ea8000c1e1900 */
[----:B------:R-:W3:Y:S01]  /*01a0*/  LDG.E R17, desc[UR6][R16.64] ;  /* 0x0000000610117981 */ /* 0x000ee2000c1e1900 */
[----:B----4-:R-:W-:-:S06]  /*01b0*/  IMAD.WIDE R18, R15, 0x4, R12 ;  /* 0x000000040f127825 */ /* 0x010fcc00078e020c */
[----:B------:R-:W4:Y:S01]  /*01c0*/  LDG.E R19, desc[UR6][R18.64] ;  /* 0x0000000612137981 */ /* 0x000f22000c1e1900 */
[----:B-1----:R-:W-:-:S04]  /*01d0*/  IMAD.WIDE R14, R15, 0x4, R6 ;  /* 0x000000040f0e7825 */ /* 0x002fc800078e0206 */
[----:B0-----:R-:W-:-:S05]  /*01e0*/  IMAD.IADD R3, R24, 0x1, R3 ;  /* 0x0000000118037824 */ /* 0x001fca00078e0203 */
[----:B------:R-:W-:Y:S01]  /*01f0*/  ISETP.GE.AND P0, PT, R3, UR4, PT ;  /* 0x0000000403007c0c */ /* 0x000fe2000bf06270 */
[----:B---3-5:R-:W-:-:S04]  /*0200*/  FMUL R23, R4, R17 ;  /* 0x0000001104177220 */ /* 0x028fc80000400000 */
[----:B--2---:R-:W-:-:S05]  /*0210*/  FMUL R23, R20, R23 ;  /* 0x0000001714177220 */ /* 0x004fca0000400000 */
[----:B------:R0:W-:Y:S01]  /*0220*/  STG.E desc[UR6][R14.64], R23 ;  /* 0x000000170e007986 */ /* 0x0001e2000c101906 */
[----:B------:R-:W-:-:S04]  /*0230*/  FMUL R22, R17, R20 ;  /* 0x0000001411167220 */ /* 0x000fc80000400000 */
[----:B----4-:R-:W-:Y:S01]  /*0240*/  FFMA R0, R19, R22, R0 ;  /* 0x0000001613007223 */ /* 0x010fe20000000000 */
[----:B------:R-:W-:Y:S06]  /*0250*/  @!P0 BRA `(.L_x_2) ;  /* 0xfffffffc00c08947 */ /* 0x000fec000383ffff */
.L_x_1:
[----:B------:R-:W-:Y:S05]  /*0260*/  BSYNC.RECONVERGENT B0 ;  /* 0x0000000000007941 */ /* 0x000fea0003800200 */
.L_x_0:
[----:B------:R-:W1:Y:S01]  /*0270*/  S2UR UR5, SR_CgaCtaId ;  /* 0x00000000000579c3 */ /* 0x000e620000008800 */
[----:B------:R-:W-:Y:S01]  /*0280*/  UMOV UR4, 0x400 ;  /* 0x0000040000047882 */ /* 0x000fe20000000000 */
[----:B------:R-:W2:Y:S01]  /*0290*/  LDCU UR8, c[0x0][0x360] ;  /* 0x00006c00ff0877ac */ /* 0x000ea20008000800 */
[----:B------:R-:W3:Y:S01]  /*02a0*/  LDCU UR9, c[0x0][0x3b4] ;  /* 0x00007680ff0977ac */ /* 0x000ee20008000800 */
[----:B--2---:R-:W-:Y:S02]  /*02b0*/  UISETP.GE.U32.AND UP0, UPT, UR8, 0x2, UPT ;  /* 0x000000020800788c */ /* 0x004fe4000bf06070 */
[----:B-1----:R-:W-:Y:S01]  /*02c0*/  ULEA UR4, UR5, UR4, 0x18 ;  /* 0x0000000405047291 */ /* 0x002fe2000f8ec0ff */
[----:B---3--:R-:W-:-:S05]  /*02d0*/  ISETP.GE.AND P1, PT, R5, UR9, PT ;  /* 0x0000000905007c0c */ /* 0x008fca000bf26270 */
[----:B------:R-:W-:-:S05]  /*02e0*/  LEA R7, R5, UR4, 0x2 ;  /* 0x0000000405077c11 */ /* 0x000fca000f8e10ff */
[----:B------:R1:W-:Y:S01]  /*02f0*/  STS [R7], R0 ;  /* 0x0000000007007388 */ /* 0x0003e20000000800 */
[----:B------:R-:W-:Y:S06]  /*0300*/  BAR.SYNC.DEFER_BLOCKING 0x0 ;  /* 0x0000000000007b1d */ /* 0x000fec0000010000 */
[----:B------:R-:W-:Y:S05]  /*0310*/  BRA.U !UP0, `(.L_x_3) ;  /* 0x0000000108307547 */ /* 0x000fea000b800000 */
[----:B-1----:R-:W-:-:S07]  /*0320*/  IMAD.U32 R0, RZ, RZ, UR8 ;  /* 0x00000008ff007e24 */ /* 0x002fce000f8e00ff */
.L_x_4:
[----:B------:R-:W-:-:S04]  /*0330*/  SHF.R.U32.HI R8, RZ, 0x1, R0 ;  /* 0x00000001ff087819 */ /* 0x000fc80000011600 */
[----:B------:R-:W-:-:S13]  /*0340*/  ISETP.GE.U32.AND P0, PT, R5, R8, PT ;  /* 0x000000080500720c */ /* 0x000fda0003f06070 */
[----:B------:R-:W-:Y:S01]  /*0350*/  @!P0 IMAD R3, R8, 0x4, R7 ;  /* 0x0000000408038824 */ /* 0x000fe200078e0207 */
[----:B------:R-:W-:Y:S05]  /*0360*/  @!P0 LDS R6, [R7] ;  /* 0x0000000007068984 */ /* 0x000fea0000000800 */
[----:B------:R-:W1:Y:S02]  /*0370*/  @!P0 LDS R3, [R3] ;  /* 0x0000000003038984 */ /* 0x000e640000000800 */
[----:B-1----:R-:W-:-:S05]  /*0380*/  @!P0 FADD R6, R3, R6 ;  /* 0x0000000603068221 */ /* 0x002fca0000000000 */
[----:B------:R2:W-:Y:S01]  /*0390*/  @!P0 STS [R7], R6 ;  /* 0x0000000607008388 */ /* 0x0005e20000000800 */
[----:B------:R-:W-:Y:S01]  /*03a0*/  BAR.SYNC.DEFER_BLOCKING 0x0 ;  /* 0x0000000000007b1d */ /* 0x000fe20000010000 */
[----:B------:R-:W-:Y:S02]  /*03b0*/  ISETP.GT.U32.AND P0, PT, R0, 0x3, PT ;  /* 0x000000030000780c */ /* 0x000fe40003f04070 */
[----:B------:R-:W-:-:S11]  /*03c0*/  MOV R0, R8 ;  /* 0x0000000800007202 */ /* 0x000fd60000000f00 */
[----:B--2---:R-:W-:Y:S05]  /*03d0*/  @P0 BRA `(.L_x_4) ;  /* 0xfffffffc00d40947 */ /* 0x004fea000383ffff */
.L_x_3:
[----:B------:R-:W-:Y:S05]  /*03e0*/  @P1 EXIT ;  /* 0x000000000000194d */ /* 0x000fea0003800000 */
[----:B------:R-:W2:Y:S01]  /*03f0*/  S2UR UR5, SR_CgaCtaId ;  /* 0x00000000000579c3 */ /* 0x000ea20000008800 */
[----:B------:R-:W-:Y:S01]  /*0400*/  UMOV UR4, 0x400 ;  /* 0x0000040000047882 */ /* 0x000fe20000000000 */
[----:B------:R-:W-:-:S04]  /*0410*/  I2FP.F32.S32 R3, UR9 ;  /* 0x0000000900037c45 */ /* 0x000fc80008201400 */
[----:B------:R-:W3:Y:S02]  /*0420*/  MUFU.RCP R10, R3 ;  /* 0x00000003000a7308 */ /* 0x000ee40000001000 */
[----:B-1----:R-:W1:Y:S08]  /*0430*/  LDC.64 R6, c[0x0][0x3a0] ;  /* 0x0000e800ff067b82 */ /* 0x002e700000000a00 */
[----:B------:R-:W4:Y:S01]  /*0440*/  LDC.64 R8, c[0x0][0x388] ;  /* 0x0000e200ff087b82 */ /* 0x000f220000000a00 */
[----:B---3--:R-:W-:Y:S01]  /*0450*/  FFMA R11, -R3, R10, 1 ;  /* 0x3f800000030b7423 */ /* 0x008fe2000000010a */
[----:B--2---:R-:W-:-:S03]  /*0460*/  ULEA UR4, UR5, UR4, 0x18 ;  /* 0x0000000405047291 */ /* 0x004fc6000f8ec0ff */
[----:B------:R-:W-:-:S06]  /*0470*/  FFMA R11, R10, R11, R10 ;  /* 0x0000000b0a0b7223 */ /* 0x000fcc000000000a */
[----:B------:R-:W2:Y:S02]  /*0480*/  LDS R0, [UR4] ;  /* 0x00000004ff007984 */ /* 0x000ea40008000800 */
[----:B------:R-:W3:Y:S01]  /*0490*/  LDCU UR4, c[0x0][0x3b4] ;  /* 0x00007680ff0477ac */ /* 0x000ee20008000800 */
[----:B--2---:R-:W2:Y:S01]  /*04a0*/  FCHK P0, R0, R3 ;  /* 0x0000000300007302 */ /* 0x004ea20000000000 */
[----:B------:R-:W-:-:S04]  /*04b0*/  FFMA R10, R0, R11, RZ ;  /* 0x0000000b000a7223 */ /* 0x000fc800000000ff */
[----:B------:R-:W-:-:S04]  /*04c0*/  FFMA R12, -R3, R10, R0 ;  /* 0x0000000a030c7223 */ /* 0x000fc80000000100 */
[----:B0-----:R-:W-:Y:S01]  /*04d0*/  FFMA R14, R11, R12, R10 ;  /* 0x0000000c0b0e7223 */ /* 0x001fe2000000000a */
[----:B-1234-:R-:W-:Y:S06]  /*04e0*/  @!P0 BRA `(.L_x_5) ;  /* 0x00000000000c8947 */ /* 0x01efec0003800000 */
[----:B------:R-:W-:-:S07]  /*04f0*/  MOV R10, 0x510 ;  /* 0x00000510000a7802 */ /* 0x000fce0000000f00 */
[----:B-----5:R-:W-:Y:S05]  /*0500*/  CALL.REL.NOINC `($__internal_0_$__cuda_sm3x_div_rn_noftz_f32_slowpath) ;  /* 0x0000000000307944 */ /* 0x020fea0003c00000 */
[----:B------:R-:W-:-:S07]  /*0510*/  IMAD.MOV.U32 R14, RZ, RZ, R0 ;  /* 0x000000ffff0e7224 */ /* 0x000fce00078e0000 */
.L_x_5:
[----:B0-----:R-:W-:-:S04]  /*0520*/  IMAD R13, R2, UR4, R5 ;  /* 0x00000004020d7c24 */ /* 0x001fc8000f8e0205 */
[----:B------:R-:W-:-:S06]  /*0530*/  IMAD.WIDE R10, R13, 0x4, R8 ;  /* 0x000000040d0a7825 */ /* 0x000fcc00078e0208 */
[----:B------:R-:W2:Y:S01]  /*0540*/  LDG.E R11, desc[UR6][R10.64] ;  /* 0x000000060a0b7981 */ /* 0x000ea2000c1e1900 */
[----:B------:R-:W-:-:S05]  /*0550*/  IMAD.WIDE R12, R13, 0x4, R6 ;  /* 0x000000040d0c7825 */ /* 0x000fca00078e0206 */
[----:B------:R-:W3:Y:S01]  /*0560*/  LDG.E R15, desc[UR6][R12.64] ;  /* 0x000000060c0f7981 */ /* 0x000ee2000c1e1900 */
[----:B------:R-:W-:Y:S02]  /*0570*/  VIADD R5, R5, UR8 ;  /* 0x0000000805057c36 */ /* 0x000fe40008000000 */
[----:B--2--5:R-:W-:-:S04]  /*0580*/  FMUL R3, R4, R11 ;  /* 0x0000000b04037220 */ /* 0x024fc80000400000 */
[----:B------:R-:W-:-:S04]  /*0590*/  FMUL R3, R4, R3 ;  /* 0x0000000304037220 */ /* 0x000fc80000400000 */
[----:B---3--:R-:W-:-:S05]  /*05a0*/  FFMA R3, -R14, R3, R15 ;  /* 0x000000030e037223 */ /* 0x008fca000000010f */
[----:B------:R0:W-:Y:S01]  /*05b0*/  STG.E desc[UR6][R12.64], R3 ;  /* 0x000000030c007986 */ /* 0x0001e2000c101906 */
[----:B------:R-:W-:Y:S05]  /*05c0*/  BRA `(.L_x_5) ;  /* 0xfffffffc00d47947 */ /* 0x000fea000383ffff */
        .weak           $__internal_0_$__cuda_sm3x_div_rn_noftz_f32_slowpath
        .type           $__internal_0_$__cuda_sm3x_div_rn_noftz_f32_slowpath,@function
        .size           $__internal_0_$__cuda_sm3x_div_rn_noftz_f32_slowpath,(.L_x_36 - $__internal_0_$__cuda_sm3x_div_rn_noftz_f32_slowpath)
$__internal_0_$__cuda_sm3x_div_rn_noftz_f32_slowpath:
[----:B------:R-:W-:Y:S01]  /*05d0*/  SHF.R.U32.HI R12, RZ, 0x17, R3 ;  /* 0x00000017ff0c7819 */ /* 0x000fe20000011603 */
[--C-:B------:R-:W-:Y:S01]  /*05e0*/  IMAD.MOV.U32 R14, RZ, RZ, R0.reuse ;  /* 0x000000ffff0e7224 */ /* 0x100fe200078e0000 */
[----:B------:R-:W-:Y:S02]  /*05f0*/  SHF.R.U32.HI R11, RZ, 0x17, R0 ;  /* 0x00000017ff0b7819 */ /* 0x000fe40000011600 */
[----:B------:R-:W-:Y:S02]  /*0600*/  LOP3.LUT R12, R12, 0xff, RZ, 0xc0, !PT ;  /* 0x000000ff0c0c7812 */ /* 0x000fe400078ec0ff */
[----:B------:R-:W-:Y:S02]  /*0610*/  LOP3.LUT R13, R11, 0xff, RZ, 0xc0, !PT ;  /* 0x000000ff0b0d7812 */ /* 0x000fe400078ec0ff */
[----:B------:R-:W-:Y:S01]  /*0620*/  MOV R15, R3 ;  /* 0x00000003000f7202 */ /* 0x000fe20000000f00 */
[----:B------:R-:W-:Y:S02]  /*0630*/  VIADD R17, R12, 0xffffffff ;  /* 0xffffffff0c117836 */ /* 0x000fe40000000000 */
[----:B------:R-:W-:-:S03]  /*0640*/  VIADD R16, R13, 0xffffffff ;  /* 0xffffffff0d107836 */ /* 0x000fc60000000000 */
[----:B------:R-:W-:-:S04]  /*0650*/  ISETP.GT.U32.AND P0, PT, R17, 0xfd, PT ;  /* 0x000000fd1100780c */ /* 0x000fc80003f04070 */
[----:B------:R-:W-:-:S13]  /*0660*/  ISETP.GT.U32.OR P0, PT, R16, 0xfd, P0 ;  /* 0x000000fd1000780c */ /* 0x000fda0000704470 */
[----:B------:R-:W-:Y:S01]  /*0670*/  @!P0 IMAD.MOV.U32 R11, RZ, RZ, RZ ;  /* 0x000000ffff0b8224 */ /* 0x000fe200078e00ff */
[----:B------:R-:W-:Y:S06]  /*0680*/  @!P0 BRA `(.L_x_6) ;  /* 0x00000000005c8947 */ /* 0x000fec0003800000 */
[----:B------:R-:W-:Y:S02]  /*0690*/  FSETP.GTU.FTZ.AND P0, PT, |R0|, +INF , PT ;  /* 0x7f8000000000780b */ /* 0x000fe40003f1c200 */
[----:B------:R-:W-:-:S04]  /*06a0*/  FSETP.GTU.FTZ.AND P1, PT, |R3|, +INF , PT ;  /* 0x7f8000000300780b */ /* 0x000fc80003f3c200 */
[----:B------:R-:W-:-:S13]  /*06b0*/  PLOP3.LUT P0, PT, P0, P1, PT, 0xf8, 0x8f ;  /* 0x00000000008f781c */ /* 0x000fda0000703f70 */
[----:B------:R-:W-:Y:S05]  /*06c0*/  @P0 BRA `(.L_x_7) ;  /* 0x0000000400440947 */ /* 0x000fea0003800000 */
[----:B------:R-:W-:-:S13]  /*06d0*/  LOP3.LUT P0, RZ, R15, 0x7fffffff, R14, 0xc8, !PT ;  /* 0x7fffffff0fff7812 */ /* 0x000fda000780c80e */
[----:B------:R-:W-:Y:S05]  /*06e0*/  @!P0 BRA `(.L_x_8) ;  /* 0x0000000400348947 */ /* 0x000fea0003800000 */
[C---:B------:R-:W-:Y:S02]  /*06f0*/  FSETP.NEU.FTZ.AND P2, PT, |R0|.reuse, +INF , PT ;  /* 0x7f8000000000780b */ /* 0x040fe40003f5d200 */
[----:B------:R-:W-:Y:S02]  /*0700*/  FSETP.NEU.FTZ.AND P1, PT, |R3|, +INF , PT ;  /* 0x7f8000000300780b */ /* 0x000fe40003f3d200 */
[----:B------:R-:W-:-:S11]  /*0710*/  FSETP.NEU.FTZ.AND P0, PT, |R0|, +INF , PT ;  /* 0x7f8000000000780b */ /* 0x000fd60003f1d200 */
[----:B------:R-:W-:Y:S05]  /*0720*/  @!P1 BRA !P2, `(.L_x_8) ;  /* 0x0000000400249947 */ /* 0x000fea0005000000 */
[----:B------:R-:W-:-:S04]  /*0730*/  LOP3.LUT P2, RZ, R14, 0x7fffffff, RZ, 0xc0, !PT ;  /* 0x7fffffff0eff7812 */ /* 0x000fc8000784c0ff */
[----:B------:R-:W-:-:S13]  /*0740*/  PLOP3.LUT P1, PT, P1, P2, PT, 0x2f, 0xf2 ;  /* 0x0000000000f2781c */ /* 0x000fda0000f24577 */
[----:B------:R-:W-:Y:S05]  /*0750*/  @P1 BRA `(.L_x_9) ;  /* 0x0000000400101947 */ /* 0x000fea0003800000 */
[----:B------:R-:W-:-:S04]  /*0760*/  LOP3.LUT P1, RZ, R15, 0x7fffffff, RZ, 0xc0, !PT ;  /* 0x7fffffff0fff7812 */ /* 0x000fc8000782c0ff */
[----:B------:R-:W-:-:S13]  /*0770*/  PLOP3.LUT P0, PT, P0, P1, PT, 0x2f, 0xf2 ;  /* 0x0000000000f2781c */ /* 0x000fda0000702577 */
[----:B------:R-:W-:Y:S05]  /*0780*/  @P0 BRA `(.L_x_10) ;  /* 0x0000000000f80947 */ /* 0x000fea0003800000 */
[----:B------:R-:W-:Y:S02]  /*0790*/  ISETP.GE.AND P0, PT, R16, RZ, PT ;  /* 0x000000ff1000720c */ /* 0x000fe40003f06270 */
[----:B------:R-:W-:-:S11]  /*07a0*/  ISETP.GE.AND P1, PT, R17, RZ, PT ;  /* 0x000000ff1100720c */ /* 0x000fd60003f26270 */
[----:B------:R-:W-:Y:S02]  /*07b0*/  @P0 IMAD.MOV.U32 R11, RZ, RZ, RZ ;  /* 0x000000ffff0b0224 */ /* 0x000fe400078e00ff */
[----:B------:R-:W-:Y:S01]  /*07c0*/  @!P0 FFMA R14, R0, 1.84467440737095516160e+19, RZ ;  /* 0x5f800000000e8823 */ /* 0x000fe200000000ff */
[----:B------:R-:W-:Y:S02]  /*07d0*/  @!P0 IMAD.MOV.U32 R11, RZ, RZ, -0x40 ;  /* 0xffffffc0ff0b8424 */ /* 0x000fe400078e00ff */
[----:B------:R-:W-:Y:S02]  /*07e0*/  @!P1 FFMA R15, R3, 1.84467440737095516160e+19, RZ ;  /* 0x5f800000030f9823 */ /* 0x000fe400000000ff */
[----:B------:R-:W-:-:S07]  /*07f0*/  @!P1 VIADD R11, R11, 0x40 ;  /* 0x000000400b0b9836 */ /* 0x000fce0000000000 */
.L_x_6:
[----:B------:R-:W-:Y:S02]  /*0800*/  LEA R0, R12, 0xc0800000, 0x17 ;  /* 0xc08000000c007811 */ /* 0x000fe400078eb8ff */
[----:B------:R-:W-:-:S03]  /*0810*/  IADD3 R13, PT, PT, R13, -0x7f, RZ ;  /* 0xffffff810d0d7810 */ /* 0x000fc60007ffe0ff */
[----:B------:R-:W-:Y:S01]  /*0820*/  IMAD.IADD R15, R15, 0x1, -R0 ;  /* 0x000000010f0f7824 */ /* 0x000fe200078e0a00 */
[C---:B------:R-:W-:Y:S01]  /*0830*/  IADD3 R12, PT, PT, R13.reuse, 0x7f, -R12 ;  /* 0x0000007f0d0c7810 */ /* 0x040fe20007ffe80c */
[----:B------:R-:W-:Y:S02]  /*0840*/  IMAD R0, R13, -0x800000, R14 ;  /* 0xff8000000d007824 */ /* 0x000fe400078e020e */
[----:B------:R-:W0:Y:S01]  /*0850*/  MUFU.RCP R3, R15 ;  /* 0x0000000f00037308 */ /* 0x000e220000001000 */
[----:B------:R-:W-:Y:S01]  /*0860*/  FADD.FTZ R17, -R15, -RZ ;  /* 0x800000ff0f117221 */ /* 0x000fe20000010100 */
[----:B------:R-:W-:-:S03]  /*0870*/  IMAD.IADD R12, R12, 0x1, R11 ;  /* 0x000000010c0c7824 */ /* 0x000fc600078e020b */
[----:B0-----:R-:W-:-:S04]  /*0880*/  FFMA R16, R3, R17, 1 ;  /* 0x3f80000003107423 */ /* 0x001fc80000000011 */
[----:B------:R-:W-:-:S04]  /*0890*/  FFMA R16, R3, R16, R3 ;  /* 0x0000001003107223 */ /* 0x000fc80000000003 */
[----:B------:R-:W-:-:S04]  /*08a0*/  FFMA R3, R0, R16, RZ ;  /* 0x0000001000037223 */ /* 0x000fc800000000ff */
[----:B------:R-:W-:-:S04]  /*08b0*/  FFMA R14, R17, R3, R0 ;  /* 0x00000003110e7223 */ /* 0x000fc80000000000 */
[----:B------:R-:W-:-:S04]  /*08c0*/  FFMA R19, R16, R14, R3 ;  /* 0x0000000e10137223 */ /* 0x000fc80000000003 */
[----:B------:R-:W-:-:S04]  /*08d0*/  FFMA R14, R17, R19, R0 ;  /* 0x00000013110e7223 */ /* 0x000fc80000000000 */
[----:B------:R-:W-:-:S05]  /*08e0*/  FFMA R0, R16, R14, R19 ;  /* 0x0000000e10007223 */ /* 0x000fca0000000013 */
[----:B------:R-:W-:-:S04]  /*08f0*/  SHF.R.U32.HI R3, RZ, 0x17, R0 ;  /* 0x00000017ff037819 */ /* 0x000fc80000011600 */
[----:B------:R-:W-:-:S05]  /*0900*/  LOP3.LUT R3, R3, 0xff, RZ, 0xc0, !PT ;  /* 0x000000ff03037812 */ /* 0x000fca00078ec0ff */
[----:B------:R-:W-:-:S04]  /*0910*/  IMAD.IADD R13, R3, 0x1, R12 ;  /* 0x00000001030d7824 */ /* 0x000fc800078e020c */
[----:B------:R-:W-:-:S05]  /*0920*/  VIADD R3, R13, 0xffffffff ;  /* 0xffffffff0d037836 */ /* 0x000fca0000000000 */
[----:B------:R-:W-:-:S13]  /*0930*/  ISETP.GE.U32.AND P0, PT, R3, 0xfe, PT ;  /* 0x000000fe0300780c */ /* 0x000fda0003f06070 */
[----:B------:R-:W-:Y:S05]  /*0940*/  @!P0 BRA `(.L_x_11) ;  /* 0x0000000000808947 */ /* 0x000fea0003800000 */
[----:B------:R-:W-:-:S13]  /*0950*/  ISETP.GT.AND P0, PT, R13, 0xfe, PT ;  /* 0x000000fe0d00780c */ /* 0x000fda0003f04270 */
[----:B------:R-:W-:Y:S05]  /*0960*/  @P0 BRA `(.L_x_12) ;  /* 0x00000000006c0947 */ /* 0x000fea0003800000 */
[----:B------:R-:W-:-:S13]  /*0970*/  ISETP.GE.AND P0, PT, R13, 0x1, PT ;  /* 0x000000010d00780c */ /* 0x000fda0003f06270 */
[----:B------:R-:W-:Y:S05]  /*0980*/  @P0 BRA `(.L_x_13) ;  /* 0x0000000000980947 */ /* 0x000fea0003800000 */
[----:B------:R-:W-:Y:S02]  /*0990*/  ISETP.GE.AND P0, PT, R13, -0x18, PT ;  /* 0xffffffe80d00780c */ /* 0x000fe40003f06270 */
[----:B------:R-:W-:-:S11]  /*09a0*/  LOP3.LUT R0, R0, 0x80000000, RZ, 0xc0, !PT ;  /* 0x8000000000007812 */ /* 0x000fd600078ec0ff */
[----:B------:R-:W-:Y:S05]  /*09b0*/  @!P0 BRA `(.L_x_13) ;  /* 0x00000000008c8947 */ /* 0x000fea0003800000 */
[CCC-:B------:R-:W-:Y:S01]  /*09c0*/  FFMA.RZ R3, R16.reuse, R14.reuse, R19.reuse ;  /* 0x0000000e10037223 */ /* 0x1c0fe2000000c013 */
[CCC-:B------:R-:W-:Y:S01]  /*09d0*/  FFMA.RM R12, R16.reuse, R14.reuse, R19.reuse ;  /* 0x0000000e100c7223 */ /* 0x1c0fe20000004013 */
[C---:B------:R-:W-:Y:S02]  /*09e0*/  ISETP.NE.AND P2, PT, R13.reuse, RZ, PT ;  /* 0x000000ff0d00720c */ /* 0x040fe40003f45270 */
[----:B------:R-:W-:Y:S02]  /*09f0*/  ISETP.NE.AND P1, PT, R13, RZ, PT ;  /* 0x000000ff0d00720c */ /* 0x000fe40003f25270 */
[----:B------:R-:W-:Y:S01]  /*0a00*/  LOP3.LUT R11, R3, 0x7fffff, RZ, 0xc0, !PT ;  /* 0x007fffff030b7812 */ /* 0x000fe200078ec0ff */
[----:B------:R-:W-:Y:S01]  /*0a10*/  FFMA.RP R3, R16, R14, R19 ;  /* 0x0000000e10037223 */ /* 0x000fe20000008013 */
[C---:B------:R-:W-:Y:S01]  /*0a20*/  VIADD R14, R13.reuse, 0x20 ;  /* 0x000000200d0e7836 */ /* 0x040fe20000000000 */
[----:B------:R-:W-:Y:S02]  /*0a30*/  IADD3 R13, PT, PT, -R13, RZ, RZ ;  /* 0x000000ff0d0d7210 */ /* 0x000fe40007ffe1ff */
[----:B------:R-:W-:-:S02]  /*0a40*/  LOP3.LUT R11, R11, 0x800000, RZ, 0xfc, !PT ;  /* 0x008000000b0b7812 */ /* 0x000fc400078efcff */
[----:B------:R-:W-:Y:S02]  /*0a50*/  FSETP.NEU.FTZ.AND P0, PT, R3, R12, PT ;  /* 0x0000000c0300720b */ /* 0x000fe40003f1d000 */
[----:B------:R-:W-:Y:S02]  /*0a60*/  SHF.L.U32 R14, R11, R14, RZ ;  /* 0x0000000e0b0e7219 */ /* 0x000fe400000006ff */
[----:B------:R-:W-:Y:S02]  /*0a70*/  SEL R12, R13, RZ, P2 ;  /* 0x000000ff0d0c7207 */ /* 0x000fe40001000000 */
[----:B------:R-:W-:Y:S02]  /*0a80*/  ISETP.NE.AND P1, PT, R14, RZ, P1 ;  /* 0x000000ff0e00720c */ /* 0x000fe40000f25270 */
[----:B------:R-:W-:Y:S02]  /*0a90*/  SHF.R.U32.HI R12, RZ, R12, R11 ;  /* 0x0000000cff0c7219 */ /* 0x000fe4000001160b */
[----:B------:R-:W-:-:S02]  /*0aa0*/  PLOP3.LUT P0, PT, P0, P1, PT, 0xf8, 0x8f ;  /* 0x00000000008f781c */ /* 0x000fc40000703f70 */
[----:B------:R-:W-:Y:S02]  /*0ab0*/  SHF.R.U32.HI R14, RZ, 0x1, R12 ;  /* 0x00000001ff0e7819 */ /* 0x000fe4000001160c */
[----:B------:R-:W-:-:S04]  /*0ac0*/  SEL R3, RZ, 0x1, !P0 ;  /* 0x00000001ff037807 */ /* 0x000fc80004000000 */
[----:B------:R-:W-:-:S04]  /*0ad0*/  LOP3.LUT R3, R3, 0x1, R14, 0xf8, !PT ;  /* 0x0000000103037812 */ /* 0x000fc800078ef80e */
[----:B------:R-:W-:-:S05]  /*0ae0*/  LOP3.LUT R3, R3, R12, RZ, 0xc0, !PT ;  /* 0x0000000c03037212 */ /* 0x000fca00078ec0ff */
[----:B------:R-:W-:-:S05]  /*0af0*/  IMAD.IADD R3, R14, 0x1, R3 ;  /* 0x000000010e037824 */ /* 0x000fca00078e0203 */
[----:B------:R-:W-:Y:S01]  /*0b00*/  LOP3.LUT R0, R3, R0, RZ, 0xfc, !PT ;  /* 0x0000000003007212 */ /* 0x000fe200078efcff */
[----:B------:R-:W-:Y:S06]  /*0b10*/  BRA `(.L_x_13) ;  /* 0x0000000000347947 */ /* 0x000fec0003800000 */
.L_x_12:
[----:B------:R-:W-:-:S04]  /*0b20*/  LOP3.LUT R0, R0, 0x80000000, RZ, 0xc0, !PT ;  /* 0x8000000000007812 */ /* 0x000fc800078ec0ff */
[----:B------:R-:W-:Y:S01]  /*0b30*/  LOP3.LUT R0, R0, 0x7f800000, RZ, 0xfc, !PT ;  /* 0x7f80000000007812 */ /* 0x000fe200078efcff */
[----:B------:R-:W-:Y:S06]  /*0b40*/  BRA `(.L_x_13) ;  /* 0x0000000000287947 */ /* 0x000fec0003800000 */
.L_x_11:
[----:B------:R-:W-:Y:S01]  /*0b50*/  IMAD R0, R12, 0x800000, R0 ;  /* 0x008000000c007824 */ /* 0x000fe200078e0200 */
[----:B------:R-:W-:Y:S06]  /*0b60*/  BRA `(.L_x_13) ;  /* 0x0000000000207947 */ /* 0x000fec0003800000 */
.L_x_10:
[----:B------:R-:W-:-:S04]  /*0b70*/  LOP3.LUT R0, R15, 0x80000000, R14, 0x48, !PT ;  /* 0x800000000f007812 */ /* 0x000fc800078e480e */
[----:B------:R-:W-:Y:S01]  /*0b80*/  LOP3.LUT R0, R0, 0x7f800000, RZ, 0xfc, !PT ;  /* 0x7f80000000007812 */ /* 0x000fe200078efcff */
[----:B------:R-:W-:Y:S06]  /*0b90*/  BRA `(.L_x_13) ;  /* 0x0000000000147947 */ /* 0x000fec0003800000 */
.L_x_9:
[----:B------:R-:W-:Y:S01]  /*0ba0*/  LOP3.LUT R0, R15, 0x80000000, R14, 0x48, !PT ;  /* 0x800000000f007812 */ /* 0x000fe200078e480e */
[----:B------:R-:W-:Y:S06]  /*0bb0*/  BRA `(.L_x_13) ;  /* 0x00000000000c7947 */ /* 0x000fec0003800000 */
.L_x_8:
[----:B------:R-:W0:Y:S01]  /*0bc0*/  MUFU.RSQ R0, -QNAN ;  /* 0xffc0000000007908 */ /* 0x000e220000001400 */
[----:B------:R-:W-:Y:S05]  /*0bd0*/  BRA `(.L_x_13) ;  /* 0x0000000000047947 */ /* 0x000fea0003800000 */
.L_x_7:
[----:B------:R-:W-:-:S07]  /*0be0*/  FADD.FTZ R0, R0, R3 ;  /* 0x0000000300007221 */ /* 0x000fce0000010000 */
.L_x_13:
[----:B------:R-:W-:-:S04]  /*0bf0*/  IMAD.MOV.U32 R11, RZ, RZ, 0x0 ;  /* 0x00000000ff0b7424 */ /* 0x000fc800078e00ff */
[----:B0-----:R-:W-:Y:S05]  /*0c00*/  RET.REL.NODEC R10 `(_Z13rms_norm_backPfS_S_S_S_S_ii) ;  /* 0xfffffff00afc7950 */ /* 0x001fea0003c3ffff */
.L_x_14:
[----:B------:R-:W-:-:S00]  /*0c10*/  BRA `(.L_x_14) ;  /* 0xfffffffc00fc7947 */ /* 0x000fc0000383ffff */
[----:B------:R-:W-:-:S00]  /*0c20*/  NOP ;  /* 0x0000000000007918 */ /* 0x000fc00000000000 */
        /* <DEDUP_REMOVED lines=13> */
.L_x_36:


//--------------------- .text._Z8rms_normPfS_S_S_iif --------------------------
	.section	.text._Z8rms_normPfS_S_S_iif,"ax",@progbits
	.align	128
        .global         _Z8rms_normPfS_S_S_iif
        .type           _Z8rms_normPfS_S_S_iif,@function
        .size           _Z8rms_normPfS_S_S_iif,(.L_x_37 - _Z8rms_normPfS_S_S_iif)
        .other          _Z8rms_normPfS_S_S_iif,@"STO_CUDA_ENTRY STV_DEFAULT"
_Z8rms_normPfS_S_S_iif:
.text._Z8rms_normPfS_S_S_iif:
[----:B------:R-:W-:Y:S01]  /*0000*/  LDC R1, c[0x0][0x37c] ;  /* 0x0000df00ff017b82 */ /* 0x000fe20000000800 */
[----:B------:R-:W0:Y:S01]  /*0010*/  S2R R2, SR_CTAID.X ;  /* 0x0000000000027919 */ /* 0x000e220000002500 */
[----:B------:R-:W0:Y:S02]  /*0020*/  LDCU UR4, c[0x0][0x3a0] ;  /* 0x00007400ff0477ac */ /* 0x000e240008000800 */
[----:B0-----:R-:W-:-:S13]  /*0030*/  ISETP.GE.AND P0, PT, R2, UR4, PT ;  /* 0x0000000402007c0c */ /* 0x001fda000bf06270 */
[----:B------:R-:W-:Y:S05]  /*0040*/  @P0 EXIT ;  /* 0x000000000000094d */ /* 0x000fea0003800000 */
[----:B------:R-:W0:Y:S01]  /*0050*/  S2R R11, SR_TID.X ;  /* 0x00000000000b7919 */ /* 0x000e220000002100 */
[----:B------:R-:W0:Y:S01]  /*0060*/  LDCU UR4, c[0x0][0x3a4] ;  /* 0x00007480ff0477ac */ /* 0x000e220008000800 */
[----:B------:R-:W-:Y:S01]  /*0070*/  BSSY.RECONVERGENT B0, `(.L_x_15) ;  /* 0x0000010000007945 */ /* 0x000fe20003800200 */
[----:B------:R-:W-:Y:S01]  /*0080*/  IMAD.MOV.U32 R0, RZ, RZ, RZ ;  /* 0x000000ffff007224 */ /* 0x000fe200078e00ff */
[----:B------:R-:W1:Y:S01]  /*0090*/  LDCU.64 UR8, c[0x0][0x358] ;  /* 0x00006b00ff0877ac */ /* 0x000e620008000a00 */
[----:B0-----:R-:W-:-:S13]  /*00a0*/  ISETP.GE.AND P0, PT, R11, UR4, PT ;  /* 0x000000040b007c0c */ /* 0x001fda000bf06270 */
[----:B-1----:R-:W-:Y:S05]  /*00b0*/  @P0 BRA `(.L_x_16) ;  /* 0x00000000002c0947 */ /* 0x002fea0003800000 */
[----:B------:R-:W0:Y:S01]  /*00c0*/  LDC R8, c[0x0][0x360] ;  /* 0x0000d800ff087b82 */ /* 0x000e220000000800 */
[----:B------:R-:W-:Y:S02]  /*00d0*/  IMAD.MOV.U32 R0, RZ, RZ, RZ ;  /* 0x000000ffff007224 */ /* 0x000fe400078e00ff */
[----:B------:R-:W-:-:S05]  /*00e0*/  IMAD.MOV.U32 R3, RZ, RZ, R11 ;  /* 0x000000ffff037224 */ /* 0x000fca00078e000b */
[----:B------:R-:W1:Y:S02]  /*00f0*/  LDC.64 R6, c[0x0][0x380] ;  /* 0x0000e000ff067b82 */ /* 0x000e640000000a00 */
.L_x_17:
[----:B------:R-:W-:-:S04]  /*0100*/  IMAD R5, R2, UR4, R3 ;  /* 0x0000000402057c24 */ /* 0x000fc8000f8e0203 */
[----:B-1----:R-:W-:-:S06]  /*0110*/  IMAD.WIDE R4, R5, 0x4, R6 ;  /* 0x0000000405047825 */ /* 0x002fcc00078e0206 */
[----:B------:R-:W2:Y:S01]  /*0120*/  LDG.E R5, desc[UR8][R4.64] ;  /* 0x0000000804057981 */ /* 0x000ea2000c1e1900 */
[----:B0-----:R-:W-:-:S05]  /*0130*/  IMAD.IADD R3, R8, 0x1, R3 ;  /* 0x0000000108037824 */ /* 0x001fca00078e0203 */
[----:B------:R-:W-:Y:S01]  /*0140*/  ISETP.GE.AND P0, PT, R3, UR4, PT ;  /* 0x0000000403007c0c */ /* 0x000fe2000bf06270 */
[----:B--2---:R-:W-:-:S12]  /*0150*/  FFMA R0, R5, R5, R0 ;  /* 0x0000000505007223 */ /* 0x004fd80000000000 */
[----:B------:R-:W-:Y:S05]  /*0160*/  @!P0 BRA `(.L_x_17) ;  /* 0xfffffffc00e48947 */ /* 0x000fea000383ffff */
.L_x_16:
[----:B------:R-:W-:Y:S05]  /*0170*/  BSYNC.RECONVERGENT B0 ;  /* 0x0000000000007941 */ /* 0x000fea0003800200 */
.L_x_15:
[----:B------:R-:W0:Y:S01]  /*0180*/  S2UR UR5, SR_CgaCtaId ;  /* 0x00000000000579c3 */ /* 0x000e220000008800 */
[----:B------:R-:W-:Y:S01]  /*0190*/  UMOV UR4, 0x400 ;  /* 0x0000040000047882 */ /* 0x000fe20000000000 */
[----:B------:R-:W1:Y:S02]  /*01a0*/  LDCU UR6, c[0x0][0x360] ;  /* 0x00006c00ff0677ac */ /* 0x000e640008000800 */
[----:B-1----:R-:W-:Y:S02]  /*01b0*/  UISETP.GE.U32.AND UP0, UPT, UR6, 0x2, UPT ;  /* 0x000000020600788c */ /* 0x002fe4000bf06070 */
[----:B0-----:R-:W-:-:S06]  /*01c0*/  ULEA UR4, UR5, UR4, 0x18 ;  /* 0x0000000405047291 */ /* 0x001fcc000f8ec0ff */
[----:B------:R-:W-:-:S05]  /*01d0*/  LEA R5, R11, UR4, 0x2 ;  /* 0x000000040b057c11 */ /* 0x000fca000f8e10ff */
[----:B------:R0:W-:Y:S01]  /*01e0*/  STS [R5], R0 ;  /* 0x0000000005007388 */ /* 0x0001e20000000800 */
[----:B------:R-:W-:Y:S06]  /*01f0*/  BAR.SYNC.DEFER_BLOCKING 0x0 ;  /* 0x0000000000007b1d */ /* 0x000fec0000010000 */
[----:B------:R-:W-:Y:S05]  /*0200*/  BRA.U !UP0, `(.L_x_18) ;  /* 0x0000000108307547 */ /* 0x000fea000b800000 */
[----:B0-----:R-:W-:-:S07]  /*0210*/  IMAD.U32 R0, RZ, RZ, UR6 ;  /* 0x00000006ff007e24 */ /* 0x001fce000f8e00ff */
.L_x_19:
[----:B------:R-:W-:-:S04]  /*0220*/  SHF.R.U32.HI R6, RZ, 0x1, R0 ;  /* 0x00000001ff067819 */ /* 0x000fc80000011600 */
[----:B------:R-:W-:-:S13]  /*0230*/  ISETP.GE.U32.AND P0, PT, R11, R6, PT ;  /* 0x000000060b00720c */ /* 0x000fda0003f06070 */
[----:B------:R-:W-:Y:S01]  /*0240*/  @!P0 IMAD R3, R6, 0x4, R5 ;  /* 0x0000000406038824 */ /* 0x000fe200078e0205 */
[----:B------:R-:W-:Y:S05]  /*0250*/  @!P0 LDS R4, [R5] ;  /* 0x0000000005048984 */ /* 0x000fea0000000800 */
[----:B------:R-:W0:Y:S02]  /*0260*/  @!P0 LDS R3, [R3] ;  /* 0x0000000003038984 */ /* 0x000e240000000800 */
[----:B0-----:R-:W-:-:S05]  /*0270*/  @!P0 FADD R4, R3, R4 ;  /* 0x0000000403048221 */ /* 0x001fca0000000000 */
[----:B------:R1:W-:Y:S01]  /*0280*/  @!P0 STS [R5], R4 ;  /* 0x0000000405008388 */ /* 0x0003e20000000800 */
[----:B------:R-:W-:Y:S01]  /*0290*/  BAR.SYNC.DEFER_BLOCKING 0x0 ;  /* 0x0000000000007b1d */ /* 0x000fe20000010000 */
[----:B------:R-:W-:Y:S01]  /*02a0*/  ISETP.GT.U32.AND P0, PT, R0, 0x3, PT ;  /* 0x000000030000780c */ /* 0x000fe20003f04070 */
[----:B------:R-:W-:-:S12]  /*02b0*/  IMAD.MOV.U32 R0, RZ, RZ, R6 ;  /* 0x000000ffff007224 */ /* 0x000fd800078e0006 */
[----:B-1----:R-:W-:Y:S05]  /*02c0*/  @P0 BRA `(.L_x_19) ;  /* 0xfffffffc00d40947 */ /* 0x002fea000383ffff */
.L_x_18:
[----:B------:R-:W1:Y:S01]  /*02d0*/  S2UR UR5, SR_CgaCtaId ;  /* 0x00000000000579c3 */ /* 0x000e620000008800 */
[----:B------:R-:W-:Y:S02]  /*02e0*/  UMOV UR4, 0x400 ;  /* 0x0000040000047882 */ /* 0x000fe40000000000 */
[----:B-1----:R-:W-:Y:S01]  /*02f0*/  ULEA UR4, UR5, UR4, 0x18 ;  /* 0x0000000405047291 */ /* 0x002fe2000f8ec0ff */
[----:B------:R-:W1:Y:S08]  /*0300*/  LDCU UR5, c[0x0][0x3a4] ;  /* 0x00007480ff0577ac */ /* 0x000e700008000800 */
[----:B0-----:R-:W0:Y:S01]  /*0310*/  LDS R0, [UR4] ;  /* 0x00000004ff007984 */ /* 0x001e220008000800 */
[----:B-1----:R-:W-:-:S02]  /*0320*/  I2FP.F32.S32 R3, UR5 ;  /* 0x0000000500037c45 */ /* 0x002fc40008201400 */
[----:B------:R-:W-:Y:S02]  /*0330*/  ISETP.GE.AND P2, PT, R11, UR5, PT ;  /* 0x000000050b007c0c */ /* 0x000fe4000bf46270 */
[----:B------:R-:W1:Y:S02]  /*0340*/  MUFU.RCP R4, R3 ;  /* 0x0000000300047308 */ /* 0x000e640000001000 */
[----:B-1----:R-:W-:-:S04]  /*0350*/  FFMA R5, -R3, R4, 1 ;  /* 0x3f80000003057423 */ /* 0x002fc80000000104 */
[----:B------:R-:W-:Y:S02]  /*0360*/  FFMA R5, R4, R5, R4 ;  /* 0x0000000504057223 */ /* 0x000fe40000000004 */
[----:B0-----:R-:W0:Y:S02]  /*0370*/  FCHK P0, R0, R3 ;  /* 0x0000000300007302 */ /* 0x001e240000000000 */
[----:B------:R-:W-:-:S04]  /*0380*/  FFMA R4, R0, R5, RZ ;  /* 0x0000000500047223 */ /* 0x000fc800000000ff */
[----:B------:R-:W-:-:S04]  /*0390*/  FFMA R6, -R3, R4, R0 ;  /* 0x0000000403067223 */ /* 0x000fc80000000100 */
[----:B------:R-:W-:Y:S01]  /*03a0*/  FFMA R4, R5, R6, R4 ;  /* 0x0000000605047223 */ /* 0x000fe20000000004 */
[----:B0-----:R-:W-:Y:S06]  /*03b0*/  @!P0 BRA `(.L_x_20) ;  /* 0x00000000000c8947 */ /* 0x001fec0003800000 */
[----:B------:R-:W-:-:S07]  /*03c0*/  MOV R10, 0x3e0 ;  /* 0x000003e0000a7802 */ /* 0x000fce0000000f00 */
[----:B------:R-:W-:Y:S05]  /*03d0*/  CALL.REL.NOINC `($__internal_1_$__cuda_sm3x_div_rn_noftz_f32_slowpath) ;  /* 0x0000000000a07944 */ /* 0x000fea0003c00000 */
[----:B------:R-:W-:-:S07]  /*03e0*/  MOV R4, R0 ;  /* 0x0000000000047202 */ /* 0x000fce0000000f00 */
.L_x_20:
[----:B------:R-:W0:Y:S01]  /*03f0*/  LDCU UR4, c[0x0][0x3a8] ;  /* 0x00007500ff0477ac */ /* 0x000e220008000800 */
[----:B------:R-:W1:Y:S08]  /*0400*/  LDC.64 R12, c[0x0][0x398] ;  /* 0x0000e600ff0c7b82 */ /* 0x000e700000000a00 */
[----:B------:R-:W2:Y:S08]  /*0410*/  LDC.64 R8, c[0x0][0x380] ;  /* 0x0000e000ff087b82 */ /* 0x000eb00000000a00 */
[----:B------:R-:W3:Y:S01]  /*0420*/  LDC.64 R6, c[0x0][0x390] ;  /* 0x0000e400ff067b82 */ /* 0x000ee20000000a00 */
[----:B0-----:R-:W-:Y:S01]  /*0430*/  FADD R0, R4, UR4 ;  /* 0x0000000404007e21 */ /* 0x001fe20008000000 */
[----:B------:R-:W0:Y:S04]  /*0440*/  LDCU UR4, c[0x0][0x3a4] ;  /* 0x00007480ff0477ac */ /* 0x000e280008000800 */
[----:B------:R-:W-:-:S02]  /*0450*/  FSETP.GEU.AND P0, PT, |R0|, 1.175494350822287508e-38, PT ;  /* 0x008000000000780b */ /* 0x000fc40003f0e200 */
[----:B------:R-:W4:Y:S01]  /*0460*/  LDC.64 R4, c[0x0][0x388] ;  /* 0x0000e200ff047b82 */ /* 0x000f220000000a00 */
[----:B-1----:R-:W-:-:S10]  /*0470*/  IMAD.WIDE.U32 R12, R2, 0x4, R12 ;  /* 0x00000004020c7825 */ /* 0x002fd400078e000c */
[----:B------:R-:W-:-:S04]  /*0480*/  @!P0 FMUL R0, R0, 16777216 ;  /* 0x4b80000000008820 */ /* 0x000fc80000400000 */
[----:B------:R-:W1:Y:S02]  /*0490*/  MUFU.RSQ R3, R0 ;  /* 0x0000000000037308 */ /* 0x000e640000001400 */
[----:B-1----:R-:W-:-:S05]  /*04a0*/  @!P0 FMUL R3, R3, 4096 ;  /* 0x4580000003038820 */ /* 0x002fca0000400000 */
[----:B------:R1:W-:Y:S01]  /*04b0*/  STG.E desc[UR8][R12.64], R3 ;  /* 0x000000030c007986 */ /* 0x0003e2000c101908 */
[----:B0-234-:R-:W-:Y:S05]  /*04c0*/  @P2 EXIT ;  /* 0x000000000000294d */ /* 0x01dfea0003800000 */
.L_x_23:
[----:B01----:R-:W-:-:S04]  /*04d0*/  IMAD R13, R2, UR4, R11 ;  /* 0x00000004020d7c24 */ /* 0x003fc8000f8e020b */
[----:B------:R-:W-:-:S05]  /*04e0*/  IMAD.WIDE R14, R13, 0x4, R8 ;  /* 0x000000040d0e7825 */ /* 0x000fca00078e0208 */
[----:B------:R-:W2:Y:S01]  /*04f0*/  LDG.E R0, desc[UR8][R14.64] ;  /* 0x000000080e007981 */ /* 0x000ea2000c1e1900 */
[----:B------:R-:W0:Y:S01]  /*0500*/  MUFU.RCP R10, R3 ;  /* 0x00000003000a7308 */ /* 0x000e220000001000 */
[----:B------:R-:W-:Y:S01]  /*0510*/  BSSY.RECONVERGENT B0, `(.L_x_21) ;  /* 0x000000b000007945 */ /* 0x000fe20003800200 */
[----:B0-----:R-:W-:-:S04]  /*0520*/  FFMA R17, -R3, R10, 1 ;  /* 0x3f80000003117423 */ /* 0x001fc8000000010a */
[----:B------:R-:W-:Y:S02]  /*0530*/  FFMA R17, R10, R17, R10 ;  /* 0x000000110a117223 */ /* 0x000fe4000000000a */
[----:B--2---:R-:W0:Y:S02]  /*0540*/  FCHK P0, R0, R3 ;  /* 0x0000000300007302 */ /* 0x004e240000000000 */
[----:B------:R-:W-:-:S04]  /*0550*/  FFMA R10, R0, R17, RZ ;  /* 0x00000011000a7223 */ /* 0x000fc800000000ff */
[----:B------:R-:W-:-:S04]  /*0560*/  FFMA R12, -R3, R10, R0 ;  /* 0x0000000a030c7223 */ /* 0x000fc80000000100 */
[----:B------:R-:W-:Y:S01]  /*0570*/  FFMA R10, R17, R12, R10 ;  /* 0x0000000c110a7223 */ /* 0x000fe2000000000a */
[----:B0-----:R-:W-:Y:S06]  /*0580*/  @!P0 BRA `(.L_x_22) ;  /* 0x00000000000c8947 */ /* 0x001fec0003800000 */
[----:B------:R-:W-:-:S07]  /*0590*/  MOV R10, 0x5b0 ;  /* 0x000005b0000a7802 */ /* 0x000fce0000000f00 */
[----:B------:R-:W-:Y:S05]  /*05a0*/  CALL.REL.NOINC `($__internal_1_$__cuda_sm3x_div_rn_noftz_f32_slowpath) ;  /* 0x00000000002c7944 */ /* 0x000fea0003c00000 */
[----:B------:R-:W-:-:S07]  /*05b0*/  IMAD.MOV.U32 R10, RZ, RZ, R0 ;  /* 0x000000ffff0a7224 */ /* 0x000fce00078e0000 */
.L_x_22:
[----:B------:R-:W-:Y:S05]  /*05c0*/  BSYNC.RECONVERGENT B0 ;  /* 0x0000000000007941 */ /* 0x000fea0003800200 */
.L_x_21:
[----:B------:R-:W-:-:S06]  /*05d0*/  IMAD.WIDE R14, R11, 0x4, R6 ;  /* 0x000000040b0e7825 */ /* 0x000fcc00078e0206 */
[----:B------:R-:W2:Y:S01]  /*05e0*/  LDG.E R15, desc[UR8][R14.64] ;  /* 0x000000080e0f7981 */ /* 0x000ea2000c1e1900 */
[----:B------:R-:W-:-:S04]  /*05f0*/  IMAD.WIDE R12, R13, 0x4, R4 ;  /* 0x000000040d0c7825 */ /* 0x000fc800078e0204 */
[----:B------:R-:W-:-:S05]  /*0600*/  VIADD R11, R11, UR6 ;  /* 0x000000060b0b7c36 */ /* 0x000fca0008000000 */
[----:B------:R-:W-:Y:S01]  /*0610*/  ISETP.GE.AND P0, PT, R11, UR4, PT ;  /* 0x000000040b007c0c */ /* 0x000fe2000bf06270 */
[----:B--2---:R-:W-:-:S05]  /*0620*/  FMUL R17, R15, R10 ;  /* 0x0000000a0f117220 */ /* 0x004fca0000400000 */
[----:B------:R0:W-:Y:S07]  /*0630*/  STG.E desc[UR8][R12.64], R17 ;  /* 0x000000110c007986 */ /* 0x0001ee000c101908 */
[----:B------:R-:W-:Y:S05]  /*0640*/  @!P0 BRA `(.L_x_23) ;  /* 0xfffffffc00a08947 */ /* 0x000fea000383ffff */
[----:B------:R-:W-:Y:S05]  /*0650*/  EXIT ;  /* 0x000000000000794d */ /* 0x000fea0003800000 */
        .weak           $__internal_1_$__cuda_sm3x_div_rn_noftz_f32_slowpath
        .type           $__internal_1_$__cuda_sm3x_div_rn_noftz_f32_slowpath,@function
        .size           $__internal_1_$__cuda_sm3x_div_rn_noftz_f32_slowpath,(.L_x_37 - $__internal_1_$__cuda_sm3x_div_rn_noftz_f32_slowpath)
$__internal_1_$__cuda_sm3x_div_rn_noftz_f32_slowpath:
[--C-:B------:R-:W-:Y:S01]  /*0660*/  SHF.R.U32.HI R14, RZ, 0x17, R3.reuse ;  /* 0x00000017ff0e7819 */ /* 0x100fe20000011603 */
[----:B------:R-:W-:Y:S01]  /*0670*/  BSSY.RECONVERGENT B1, `(.L_x_24) ;  /* 0x0000063000017945 */ /* 0x000fe20003800200 */
[----:B------:R-:W-:Y:S01]  /*0680*/  SHF.R.U32.HI R12, RZ, 0x17, R0 ;  /* 0x00000017ff0c7819 */ /* 0x000fe20000011600 */
[----:B------:R-:W-:Y:S01]  /*0690*/  IMAD.MOV.U32 R15, RZ, RZ, R3 ;  /* 0x000000ffff0f7224 */ /* 0x000fe200078e0003 */
[----:B------:R-:W-:Y:S02]  /*06a0*/  LOP3.LUT R14, R14, 0xff, RZ, 0xc0, !PT ;  /* 0x000000ff0e0e7812 */ /* 0x000fe400078ec0ff */
[----:B------:R-:W-:-:S03]  /*06b0*/  LOP3.LUT R17, R12, 0xff, RZ, 0xc0, !PT ;  /* 0x000000ff0c117812 */ /* 0x000fc600078ec0ff */
[----:B------:R-:W-:Y:S02]  /*06c0*/  VIADD R18, R14, 0xffffffff ;  /* 0xffffffff0e127836 */ /* 0x000fe40000000000 */
[----:B------:R-:W-:-:S03]  /*06d0*/  VIADD R16, R17, 0xffffffff ;  /* 0xffffffff11107836 */ /* 0x000fc60000000000 */
[----:B------:R-:W-:-:S04]  /*06e0*/  ISETP.GT.U32.AND P0, PT, R18, 0xfd, PT ;  /* 0x000000fd1200780c */ /* 0x000fc80003f04070 */
[----:B------:R-:W-:-:S13]  /*06f0*/  ISETP.GT.U32.OR P0, PT, R16, 0xfd, P0 ;  /* 0x000000fd1000780c */ /* 0x000fda0000704470 */
[----:B------:R-:W-:Y:S01]  /*0700*/  @!P0 MOV R12, RZ ;  /* 0x000000ff000c8202 */ /* 0x000fe20000000f00 */
        /* <DEDUP_REMOVED lines=24> */
.L_x_25:
[----:B------:R-:W-:Y:S01]  /*0890*/  LEA R16, R14, 0xc0800000, 0x17 ;  /* 0xc08000000e107811 */ /* 0x000fe200078eb8ff */
[----:B------:R-:W-:Y:S01]  /*08a0*/  VIADD R17, R17, 0xffffff81 ;  /* 0xffffff8111117836 */ /* 0x000fe20000000000 */
[----:B------:R-:W-:Y:S03]  /*08b0*/  BSSY.RECONVERGENT B2, `(.L_x_30) ;  /* 0x0000035000027945 */ /* 0x000fe60003800200 */
[----:B------:R-:W-:Y:S02]  /*08c0*/  IMAD.IADD R16, R15, 0x1, -R16 ;  /* 0x000000010f107824 */ /* 0x000fe400078e0a10 */
[C---:B------:R-:W-:Y:S01]  /*08d0*/  IMAD R0, R17.reuse, -0x800000, R0 ;  /* 0xff80000011007824 */ /* 0x040fe200078e0200 */
[----:B------:R-:W-:Y:S01]  /*08e0*/  IADD3 R17, PT, PT, R17, 0x7f, -R14 ;  /* 0x0000007f11117810 */ /* 0x000fe20007ffe80e */
[----:B------:R-:W0:Y:S01]  /*08f0*/  MUFU.RCP R15, R16 ;  /* 0x00000010000f7308 */ /* 0x000e220000001000 */
[----:B------:R-:W-:-:S02]  /*0900*/  FADD.FTZ R19, -R16, -RZ ;  /* 0x800000ff10137221 */ /* 0x000fc40000010100 */
[----:B------:R-:W-:Y:S02]  /*0910*/  IADD3 R17, PT, PT, R17, R12, RZ ;  /* 0x0000000c11117210 */ /* 0x000fe40007ffe0ff */
        /* <DEDUP_REMOVED lines=20> */
[CC--:B------:R-:W-:Y:S01]  /*0a60*/  FFMA.RZ R12, R15.reuse, R19.reuse, R20 ;  /* 0x000000130f0c7223 */ /* 0x0c0fe2000000c014 */
[C---:B------:R-:W-:Y:S01]  /*0a70*/  VIADD R17, R16.reuse, 0x20 ;  /* 0x0000002010117836 */ /* 0x040fe20000000000 */
[C---:B------:R-:W-:Y:S02]  /*0a80*/  ISETP.NE.AND P3, PT, R16.reuse, RZ, PT ;  /* 0x000000ff1000720c */ /* 0x040fe40003f65270 */
[----:B------:R-:W-:Y:S01]  /*0a90*/  ISETP.NE.AND P1, PT, R16, RZ, PT ;  /* 0x000000ff1000720c */ /* 0x000fe20003f25270 */
[----:B------:R-:W-:Y:S01]  /*0aa0*/  IMAD.MOV R16, RZ, RZ, -R16 ;  /* 0x000000ffff107224 */ /* 0x000fe200078e0a10 */
[----:B------:R-:W-:Y:S01]  /*0ab0*/  LOP3.LUT R14, R12, 0x7fffff, RZ, 0xc0, !PT ;  /* 0x007fffff0c0e7812 */ /* 0x000fe200078ec0ff */
[CCC-:B------:R-:W-:Y:S01]  /*0ac0*/  FFMA.RP R12, R15.reuse, R19.reuse, R20.reuse ;  /* 0x000000130f0c7223 */ /* 0x1c0fe20000008014 */
[----:B------:R-:W-:Y:S02]  /*0ad0*/  FFMA.RM R15, R15, R19, R20 ;  /* 0x000000130f0f7223 */ /* 0x000fe40000004014 */
[----:B------:R-:W-:-:S03]  /*0ae0*/  LOP3.LUT R14, R14, 0x800000, RZ, 0xfc, !PT ;  /* 0x008000000e0e7812 */ /* 0x000fc600078efcff */
        /* <DEDUP_REMOVED lines=9> */
[----:B------:R-:W-:-:S04]  /*0b80*/  LOP3.LUT R12, R12, R15, RZ, 0xc0, !PT ;  /* 0x0000000f0c0c7212 */ /* 0x000fc800078ec0ff */
[----:B------:R-:W-:-:S04]  /*0b90*/  IADD3 R17, PT, PT, R17, R12, RZ ;  /* 0x0000000c11117210 */ /* 0x000fc80007ffe0ff */
[----:B------:R-:W-:Y:S01]  /*0ba0*/  LOP3.LUT R0, R17, R0, RZ, 0xfc, !PT ;  /* 0x0000000011007212 */ /* 0x000fe200078efcff */
[----:B------:R-:W-:Y:S06]  /*0bb0*/  BRA `(.L_x_33) ;  /* 0x0000000000107947 */ /* 0x000fec0003800000 */
.L_x_32:
[----:B------:R-:W-:-:S04]  /*0bc0*/  LOP3.LUT R0, R0, 0x80000000, RZ, 0xc0, !PT ;  /* 0x8000000000007812 */ /* 0x000fc800078ec0ff */
[----:B------:R-:W-:Y:S01]  /*0bd0*/  LOP3.LUT R0, R0, 0x7f800000, RZ, 0xfc, !PT ;  /* 0x7f80000000007812 */ /* 0x000fe200078efcff */
[----:B------:R-:W-:Y:S06]  /*0be0*/  BRA `(.L_x_33) ;  /* 0x0000000000047947 */ /* 0x000fec0003800000 */
.L_x_31:
[----:B------:R-:W-:-:S07]  /*0bf0*/  IMAD R0, R17, 0x800000, R0 ;  /* 0x0080000011007824 */ /* 0x000fce00078e0200 */
.L_x_33:
[----:B------:R-:W-:Y:S05]  /*0c00*/  BSYNC.RECONVERGENT B2 ;  /* 0x0000000000027941 */ /* 0x000fea0003800200 */
.L_x_30:
[----:B------:R-:W-:Y:S05]  /*0c10*/  BRA `(.L_x_34) ;  /* 0x0000000000207947 */ /* 0x000fea0003800000 */
.L_x_29:
[----:B------:R-:W-:-:S04]  /*0c20*/  LOP3.LUT R0, R15, 0x80000000, R0, 0x48, !PT ;  /* 0x800000000f007812 */ /* 0x000fc800078e4800 */
[----:B------:R-:W-:Y:S01]  /*0c30*/  LOP3.LUT R0, R0, 0x7f800000, RZ, 0xfc, !PT ;  /* 0x7f80000000007812 */ /* 0x000fe200078efcff */
[----:B------:R-:W-:Y:S06]  /*0c40*/  BRA `(.L_x_34) ;  /* 0x0000000000147947 */ /* 0x000fec0003800000 */
.L_x_28:
[----:B------:R-:W-:Y:S01]  /*0c50*/  LOP3.LUT R0, R15, 0x80000000, R0, 0x48, !PT ;  /* 0x800000000f007812 */ /* 0x000fe200078e4800 */
[----:B------:R-:W-:Y:S06]  /*0c60*/  BRA `(.L_x_34) ;  /* 0x00000000000c7947 */ /* 0x000fec0003800000 */
.L_x_27:
[----:B------:R-:W0:Y:S01]  /*0c70*/  MUFU.RSQ R0, -QNAN ;  /* 0xffc0000000007908 */ /* 0x000e220000001400 */
[----:B------:R-:W-:Y:S05]  /*0c80*/  BRA `(.L_x_34) ;  /* 0x0000000000047947 */ /* 0x000fea0003800000 */
.L_x_26:
[----:B------:R-:W-:-:S07]  /*0c90*/  FADD.FTZ R0, R0, R3 ;  /* 0x0000000300007221 */ /* 0x000fce0000010000 */
.L_x_34:
[----:B------:R-:W-:Y:S05]  /*0ca0*/  BSYNC.RECONVERGENT B1 ;  /* 0x0000000000017941 */ /* 0x000fea0003800200 */
.L_x_24:
[----:B------:R-:W-:Y:S02]  /*0cb0*/  IMAD.MOV.U32 R14, RZ, RZ, R10 ;  /* 0x000000ffff0e7224 */ /* 0x000fe400078e000a */
[----:B------:R-:W-:-:S04]  /*0cc0*/  IMAD.MOV.U32 R15, RZ, RZ, 0x0 ;  /* 0x00000000ff0f7424 */ /* 0x000fc800078e00ff */
[----:B0-----:R-:W-:Y:S05]  /*0cd0*/  RET.REL.NODEC R14 `(_Z8rms_normPfS_S_S_iif) ;  /* 0xfffffff00ec87950 */ /* 0x001fea0003c3ffff */
.L_x_35:
        /* <DEDUP_REMOVED lines=10> */
.L_x_37:


//--------------------- .nv.shared._Z13rms_norm_backPfS_S_S_S_S_ii --------------------------
	.section	.nv.shared._Z13rms_norm_backPfS_S_S_S_S_ii,"aw",@nobits
	.sectionflags	@""
	.align	16
	.zero		1024


//--------------------- .nv.shared.reserved.0     --------------------------
	.section	.nv.shared.reserved.0,"aw",@nobits
	.weak		__nv_reservedSMEM_offset_0_alias
	.size		__nv_reservedSMEM_offset_0_alias, 0, 64
	.other		__nv_reservedSMEM_offset_0_alias,@"STO_CUDA_RESERVED_SHARED STV_DEFAULT"
__nv_reservedSMEM_offset_0_alias:
	.zero		0
	.zero		64


//--------------------- .nv.shared._Z8rms_normPfS_S_S_iif --------------------------
	.section	.nv.shared._Z8rms_normPfS_S_S_iif,"aw",@nobits
	.sectionflags	@""
	.align	16
	.zero		1024


//--------------------- .nv.constant0._Z13rms_norm_backPfS_S_S_S_S_ii --------------------------
	.section	.nv.constant0._Z13rms_norm_backPfS_S_S_S_S_ii,"a",@progbits
	.sectionflags	@""
	.align	4
.nv.constant0._Z13rms_norm_backPfS_S_S_S_S_ii:
	.zero		952


//--------------------- .nv.constant0._Z8rms_normPfS_S_S_iif --------------------------
	.section	.nv.constant0._Z8rms_normPfS_S_S_iif,"a",@progbits
	.sectionflags	@""
	.align	4
.nv.constant0._Z8rms_normPfS_S_S_iif:
	.zero		940


//--------------------- SYMBOLS --------------------------

	.type		.nv.reservedSmem.offset0,@object
	.size		.nv.reservedSmem.offset0,0x4
	.type		.nv.reservedSmem.cap,@object
	.size		.nv.reservedSmem.cap,0x4
